//
// Generated by NVIDIA NVVM Compiler
//
// Compiler Build ID: CL-36424714
// Cuda compilation tools, release 13.0, V13.0.88
// Based on NVVM 20.0.0
//

.version 9.0
.target sm_100
.address_size 64

.extern .func  (.param .b64 func_retval0) malloc
(
	.param .b64 malloc_param_0
)
;
.func  (.param .b64 func_retval0) _Z8Poly_addP4PolyS0_i
(
	.param .b64 _Z8Poly_addP4PolyS0_i_param_0,
	.param .b64 _Z8Poly_addP4PolyS0_i_param_1,
	.param .b32 _Z8Poly_addP4PolyS0_i_param_2
)
;
.func  (.param .b64 func_retval0) _Z9Poly_multP4PolyS0_S0_i
(
	.param .b64 _Z9Poly_multP4PolyS0_S0_i_param_0,
	.param .b64 _Z9Poly_multP4PolyS0_S0_i_param_1,
	.param .b64 _Z9Poly_multP4PolyS0_S0_i_param_2,
	.param .b32 _Z9Poly_multP4PolyS0_S0_i_param_3
)
;
.func _Z8Poly_setP4PolyPii
(
	.param .b64 _Z8Poly_setP4PolyPii_param_0,
	.param .b64 _Z8Poly_setP4PolyPii_param_1,
	.param .b32 _Z8Poly_setP4PolyPii_param_2
)
;
.func  (.param .b64 func_retval0) _Z15Poly_CenterLiftP4Polyi
(
	.param .b64 _Z15Poly_CenterLiftP4Polyi_param_0,
	.param .b32 _Z15Poly_CenterLiftP4Polyi_param_1
)
;
.extern .func free
(
	.param .b64 free_param_0
)
;
.extern .func  (.param .b32 func_retval0) vprintf
(
	.param .b64 vprintf_param_0,
	.param .b64 vprintf_param_1
)
;
.global .align 1 .b8 $str[4] = {37, 100, 32};
.global .align 1 .b8 $str$1[4] = {37, 100, 10};

.func _Z9Poly_freeP4Poly(
	.param .b64 _Z9Poly_freeP4Poly_param_0
)
{
	.reg .pred 	%p<2>;
	.reg .b32 	%r<2>;
	.reg .b64 	%rd<4>;

	ld.param.u64 	%rd2, [_Z9Poly_freeP4Poly_param_0];
	ld.u64 	%rd1, [%rd2];
	setp.eq.s64 	%p1, %rd1, 0;
	@%p1 bra 	$L__BB0_2;
	{ // callseq 0, 0
	.param .b64 param0;
	st.param.b64 	[param0], %rd1;
	call.uni 
	free, 
	(
	param0
	);
	} // callseq 0
	mov.b64 	%rd3, 0;
	st.u64 	[%rd2], %rd3;
	mov.b32 	%r1, 0;
	st.u32 	[%rd2+8], %r1;
$L__BB0_2:
	ret;

}
.func _Z10Poly_printP4Poly(
	.param .b64 _Z10Poly_printP4Poly_param_0
)
{
	.local .align 8 .b8 	__local_depot1[8];
	.reg .b64 	%SP;
	.reg .b64 	%SPL;
	.reg .pred 	%p<4>;
	.reg .b32 	%r<15>;
	.reg .b64 	%rd<16>;

	mov.u64 	%SPL, __local_depot1;
	cvta.local.u64 	%SP, %SPL;
	ld.param.u64 	%rd2, [_Z10Poly_printP4Poly_param_0];
	add.u64 	%rd3, %SP, 0;
	add.u64 	%rd1, %SPL, 0;
	ld.u32 	%r13, [%rd2+8];
	setp.lt.s32 	%p1, %r13, 0;
	@%p1 bra 	$L__BB1_6;
	mov.b32 	%r14, 0;
	mov.u64 	%rd13, $str$1;
	mov.u64 	%rd7, $str;
$L__BB1_2:
	setp.eq.s32 	%p2, %r14, %r13;
	@%p2 bra 	$L__BB1_4;
	ld.u64 	%rd4, [%rd2];
	mul.wide.u32 	%rd5, %r14, 4;
	add.s64 	%rd6, %rd4, %rd5;
	ld.u32 	%r7, [%rd6];
	st.local.u32 	[%rd1], %r7;
	cvta.global.u64 	%rd8, %rd7;
	{ // callseq 1, 0
	.param .b64 param0;
	st.param.b64 	[param0], %rd8;
	.param .b64 param1;
	st.param.b64 	[param1], %rd3;
	.param .b32 retval0;
	call.uni (retval0), 
	vprintf, 
	(
	param0, 
	param1
	);
	ld.param.b32 	%r8, [retval0];
	} // callseq 1
	bra.uni 	$L__BB1_5;
$L__BB1_4:
	ld.u64 	%rd10, [%rd2];
	mul.wide.u32 	%rd11, %r13, 4;
	add.s64 	%rd12, %rd10, %rd11;
	ld.u32 	%r10, [%rd12];
	st.local.u32 	[%rd1], %r10;
	cvta.global.u64 	%rd14, %rd13;
	{ // callseq 2, 0
	.param .b64 param0;
	st.param.b64 	[param0], %rd14;
	.param .b64 param1;
	st.param.b64 	[param1], %rd3;
	.param .b32 retval0;
	call.uni (retval0), 
	vprintf, 
	(
	param0, 
	param1
	);
	ld.param.b32 	%r11, [retval0];
	} // callseq 2
$L__BB1_5:
	add.s32 	%r4, %r14, 1;
	ld.u32 	%r13, [%rd2+8];
	setp.lt.s32 	%p3, %r14, %r13;
	mov.u32 	%r14, %r4;
	@%p3 bra 	$L__BB1_2;
$L__BB1_6:
	ret;

}
.func  (.param .b64 func_retval0) _Z16Poly_scalar_multP4Polyi(
	.param .b64 _Z16Poly_scalar_multP4Polyi_param_0,
	.param .b32 _Z16Poly_scalar_multP4Polyi_param_1
)
{
	.reg .pred 	%p<4>;
	.reg .b32 	%r<19>;
	.reg .b64 	%rd<21>;

	ld.param.u64 	%rd2, [_Z16Poly_scalar_multP4Polyi_param_0];
	ld.param.u32 	%r3, [_Z16Poly_scalar_multP4Polyi_param_1];
	{ // callseq 3, 0
	.param .b64 param0;
	st.param.b64 	[param0], 72;
	.param .b64 retval0;
	call.uni (retval0), 
	malloc, 
	(
	param0
	);
	ld.param.b64 	%rd3, [retval0];
	} // callseq 3
	setp.eq.s64 	%p1, %rd3, 0;
	@%p1 bra 	$L__BB2_2;
	mov.b64 	%rd4, 0;
	st.u64 	[%rd3], %rd4;
	mov.b32 	%r4, 0;
	st.u32 	[%rd3+8], %r4;
	mov.u64 	%rd5, _Z9Poly_freeP4Poly;
	st.u64 	[%rd3+16], %rd5;
	mov.u64 	%rd6, _Z10Poly_printP4Poly;
	st.u64 	[%rd3+24], %rd6;
	mov.u64 	%rd7, _Z16Poly_scalar_multP4Polyi;
	st.u64 	[%rd3+32], %rd7;
	mov.u64 	%rd8, _Z8Poly_addP4PolyS0_i;
	st.u64 	[%rd3+48], %rd8;
	mov.u64 	%rd9, _Z9Poly_multP4PolyS0_S0_i;
	st.u64 	[%rd3+56], %rd9;
	mov.u64 	%rd10, _Z8Poly_setP4PolyPii;
	st.u64 	[%rd3+64], %rd10;
	mov.u64 	%rd11, _Z15Poly_CenterLiftP4Polyi;
	st.u64 	[%rd3+40], %rd11;
$L__BB2_2:
	ld.u32 	%r5, [%rd2+8];
	mul.wide.s32 	%rd12, %r5, 4;
	add.s64 	%rd13, %rd12, 4;
	{ // callseq 4, 0
	.param .b64 param0;
	st.param.b64 	[param0], %rd13;
	.param .b64 retval0;
	call.uni (retval0), 
	malloc, 
	(
	param0
	);
	ld.param.b64 	%rd14, [retval0];
	} // callseq 4
	st.u64 	[%rd3], %rd14;
	ld.u32 	%r6, [%rd2+8];
	st.u32 	[%rd3+8], %r6;
	setp.lt.s32 	%p2, %r6, 0;
	@%p2 bra 	$L__BB2_5;
	mov.b32 	%r18, 0;
$L__BB2_4:
	ld.u64 	%rd16, [%rd2];
	mul.wide.u32 	%rd17, %r18, 4;
	add.s64 	%rd18, %rd16, %rd17;
	ld.u32 	%r8, [%rd18];
	mul.lo.s32 	%r9, %r8, %r3;
	mul.hi.s32 	%r10, %r9, -2104705089;
	add.s32 	%r11, %r10, %r9;
	shr.u32 	%r12, %r11, 31;
	shr.s32 	%r13, %r11, 7;
	add.s32 	%r14, %r13, %r12;
	mul.lo.s32 	%r15, %r14, 251;
	sub.s32 	%r16, %r9, %r15;
	ld.u64 	%rd19, [%rd3];
	add.s64 	%rd20, %rd19, %rd17;
	st.u32 	[%rd20], %r16;
	add.s32 	%r2, %r18, 1;
	ld.u32 	%r17, [%rd2+8];
	setp.lt.s32 	%p3, %r18, %r17;
	mov.u32 	%r18, %r2;
	@%p3 bra 	$L__BB2_4;
$L__BB2_5:
	st.param.b64 	[func_retval0], %rd3;
	ret;

}
.func  (.param .b64 func_retval0) _Z8Poly_addP4PolyS0_i(
	.param .b64 _Z8Poly_addP4PolyS0_i_param_0,
	.param .b64 _Z8Poly_addP4PolyS0_i_param_1,
	.param .b32 _Z8Poly_addP4PolyS0_i_param_2
)
{
	.reg .pred 	%p<6>;
	.reg .b32 	%r<18>;
	.reg .b64 	%rd<31>;

	ld.param.u64 	%rd4, [_Z8Poly_addP4PolyS0_i_param_0];
	ld.param.u64 	%rd5, [_Z8Poly_addP4PolyS0_i_param_1];
	ld.param.u32 	%r3, [_Z8Poly_addP4PolyS0_i_param_2];
	ld.u32 	%r4, [%rd4+8];
	ld.u32 	%r5, [%rd5+8];
	setp.gt.s32 	%p1, %r4, %r5;
	selp.b64 	%rd1, %rd4, %rd5, %p1;
	selp.b64 	%rd2, %rd5, %rd4, %p1;
	{ // callseq 5, 0
	.param .b64 param0;
	st.param.b64 	[param0], 72;
	.param .b64 retval0;
	call.uni (retval0), 
	malloc, 
	(
	param0
	);
	ld.param.b64 	%rd6, [retval0];
	} // callseq 5
	setp.eq.s64 	%p2, %rd6, 0;
	@%p2 bra 	$L__BB3_2;
	mov.b64 	%rd7, 0;
	st.u64 	[%rd6], %rd7;
	mov.b32 	%r6, 0;
	st.u32 	[%rd6+8], %r6;
	mov.u64 	%rd8, _Z9Poly_freeP4Poly;
	st.u64 	[%rd6+16], %rd8;
	mov.u64 	%rd9, _Z10Poly_printP4Poly;
	st.u64 	[%rd6+24], %rd9;
	mov.u64 	%rd10, _Z16Poly_scalar_multP4Polyi;
	st.u64 	[%rd6+32], %rd10;
	mov.u64 	%rd11, _Z8Poly_addP4PolyS0_i;
	st.u64 	[%rd6+48], %rd11;
	mov.u64 	%rd12, _Z9Poly_multP4PolyS0_S0_i;
	st.u64 	[%rd6+56], %rd12;
	mov.u64 	%rd13, _Z8Poly_setP4PolyPii;
	st.u64 	[%rd6+64], %rd13;
	mov.u64 	%rd14, _Z15Poly_CenterLiftP4Polyi;
	st.u64 	[%rd6+40], %rd14;
$L__BB3_2:
	ld.u32 	%r7, [%rd1+8];
	mul.wide.s32 	%rd15, %r7, 4;
	add.s64 	%rd16, %rd15, 4;
	{ // callseq 6, 0
	.param .b64 param0;
	st.param.b64 	[param0], %rd16;
	.param .b64 retval0;
	call.uni (retval0), 
	malloc, 
	(
	param0
	);
	ld.param.b64 	%rd17, [retval0];
	} // callseq 6
	st.u64 	[%rd6], %rd17;
	ld.u32 	%r8, [%rd1+8];
	st.u32 	[%rd6+8], %r8;
	setp.lt.s32 	%p3, %r8, 0;
	@%p3 bra 	$L__BB3_8;
	mov.b32 	%r17, 0;
$L__BB3_4:
	ld.u32 	%r10, [%rd2+8];
	setp.le.s32 	%p4, %r17, %r10;
	@%p4 bra 	$L__BB3_6;
	ld.u64 	%rd26, [%rd1];
	mul.wide.u32 	%rd27, %r17, 4;
	add.s64 	%rd28, %rd26, %rd27;
	ld.u32 	%r15, [%rd28];
	ld.u64 	%rd29, [%rd6];
	add.s64 	%rd30, %rd29, %rd27;
	st.u32 	[%rd30], %r15;
	bra.uni 	$L__BB3_7;
$L__BB3_6:
	ld.u64 	%rd19, [%rd1];
	mul.wide.u32 	%rd20, %r17, 4;
	add.s64 	%rd21, %rd19, %rd20;
	ld.u32 	%r11, [%rd21];
	ld.u64 	%rd22, [%rd2];
	add.s64 	%rd23, %rd22, %rd20;
	ld.u32 	%r12, [%rd23];
	add.s32 	%r13, %r12, %r11;
	rem.s32 	%r14, %r13, %r3;
	ld.u64 	%rd24, [%rd6];
	add.s64 	%rd25, %rd24, %rd20;
	st.u32 	[%rd25], %r14;
$L__BB3_7:
	add.s32 	%r2, %r17, 1;
	ld.u32 	%r16, [%rd1+8];
	setp.lt.s32 	%p5, %r17, %r16;
	mov.u32 	%r17, %r2;
	@%p5 bra 	$L__BB3_4;
$L__BB3_8:
	st.param.b64 	[func_retval0], %rd6;
	ret;

}
.func  (.param .b64 func_retval0) _Z9Poly_multP4PolyS0_S0_i(
	.param .b64 _Z9Poly_multP4PolyS0_S0_i_param_0,
	.param .b64 _Z9Poly_multP4PolyS0_S0_i_param_1,
	.param .b64 _Z9Poly_multP4PolyS0_S0_i_param_2,
	.param .b32 _Z9Poly_multP4PolyS0_S0_i_param_3
)
{
	.reg .pred 	%p<8>;
	.reg .b32 	%r<39>;
	.reg .b64 	%rd<29>;

	ld.param.u64 	%rd2, [_Z9Poly_multP4PolyS0_S0_i_param_0];
	ld.param.u64 	%rd3, [_Z9Poly_multP4PolyS0_S0_i_param_1];
	ld.param.u64 	%rd4, [_Z9Poly_multP4PolyS0_S0_i_param_2];
	ld.param.u32 	%r16, [_Z9Poly_multP4PolyS0_S0_i_param_3];
	ld.u32 	%r38, [%rd4+8];
	{ // callseq 7, 0
	.param .b64 param0;
	st.param.b64 	[param0], 72;
	.param .b64 retval0;
	call.uni (retval0), 
	malloc, 
	(
	param0
	);
	ld.param.b64 	%rd5, [retval0];
	} // callseq 7
	setp.eq.s64 	%p1, %rd5, 0;
	@%p1 bra 	$L__BB4_2;
	mov.b64 	%rd6, 0;
	st.u64 	[%rd5], %rd6;
	mov.b32 	%r17, 0;
	st.u32 	[%rd5+8], %r17;
	mov.u64 	%rd7, _Z9Poly_freeP4Poly;
	st.u64 	[%rd5+16], %rd7;
	mov.u64 	%rd8, _Z10Poly_printP4Poly;
	st.u64 	[%rd5+24], %rd8;
	mov.u64 	%rd9, _Z16Poly_scalar_multP4Polyi;
	st.u64 	[%rd5+32], %rd9;
	mov.u64 	%rd10, _Z8Poly_addP4PolyS0_i;
	st.u64 	[%rd5+48], %rd10;
	mov.u64 	%rd11, _Z9Poly_multP4PolyS0_S0_i;
	st.u64 	[%rd5+56], %rd11;
	mov.u64 	%rd12, _Z8Poly_setP4PolyPii;
	st.u64 	[%rd5+64], %rd12;
	mov.u64 	%rd13, _Z15Poly_CenterLiftP4Polyi;
	st.u64 	[%rd5+40], %rd13;
$L__BB4_2:
	mul.wide.s32 	%rd14, %r38, 4;
	{ // callseq 8, 0
	.param .b64 param0;
	st.param.b64 	[param0], %rd14;
	.param .b64 retval0;
	call.uni (retval0), 
	malloc, 
	(
	param0
	);
	ld.param.b64 	%rd15, [retval0];
	} // callseq 8
	st.u64 	[%rd5], %rd15;
	add.s32 	%r18, %r38, -1;
	st.u32 	[%rd5+8], %r18;
	ld.u32 	%r36, [%rd2+8];
	setp.lt.s32 	%p2, %r36, 0;
	@%p2 bra 	$L__BB4_9;
	ld.u32 	%r37, [%rd3+8];
	mov.b32 	%r34, 0;
$L__BB4_4:
	setp.lt.s32 	%p3, %r37, 0;
	@%p3 bra 	$L__BB4_8;
	mov.b32 	%r35, 0;
	mul.wide.u32 	%rd21, %r34, 4;
$L__BB4_6:
	add.s32 	%r21, %r35, %r34;
	rem.s32 	%r22, %r21, %r38;
	ld.u64 	%rd17, [%rd5];
	mul.wide.u32 	%rd18, %r22, 4;
	add.s64 	%rd19, %rd17, %rd18;
	ld.u32 	%r23, [%rd19];
	ld.u64 	%rd20, [%rd2];
	add.s64 	%rd22, %rd20, %rd21;
	ld.u32 	%r24, [%rd22];
	ld.u64 	%rd23, [%rd3];
	mul.wide.u32 	%rd24, %r35, 4;
	add.s64 	%rd25, %rd23, %rd24;
	ld.u32 	%r25, [%rd25];
	mad.lo.s32 	%r26, %r25, %r24, %r23;
	rem.s32 	%r27, %r26, %r16;
	shr.s32 	%r28, %r27, 31;
	and.b32  	%r29, %r28, %r16;
	add.s32 	%r30, %r27, %r29;
	st.u32 	[%rd19], %r30;
	add.s32 	%r8, %r35, 1;
	ld.u32 	%r37, [%rd3+8];
	setp.lt.s32 	%p4, %r35, %r37;
	mov.u32 	%r35, %r8;
	@%p4 bra 	$L__BB4_6;
	ld.u32 	%r36, [%rd2+8];
$L__BB4_8:
	add.s32 	%r13, %r34, 1;
	setp.lt.s32 	%p5, %r34, %r36;
	mov.u32 	%r34, %r13;
	@%p5 bra 	$L__BB4_4;
$L__BB4_9:
	setp.lt.s32 	%p6, %r38, 1;
	@%p6 bra 	$L__BB4_12;
	add.s32 	%r38, %r38, -1;
	ld.u64 	%rd26, [%rd5];
	mul.wide.u32 	%rd27, %r38, 4;
	add.s64 	%rd28, %rd26, %rd27;
	ld.u32 	%r31, [%rd28];
	setp.eq.s32 	%p7, %r31, 0;
	@%p7 bra 	$L__BB4_9;
	st.u32 	[%rd5+8], %r38;
$L__BB4_12:
	st.param.b64 	[func_retval0], %rd5;
	ret;

}
.func _Z8Poly_setP4PolyPii(
	.param .b64 _Z8Poly_setP4PolyPii_param_0,
	.param .b64 _Z8Poly_setP4PolyPii_param_1,
	.param .b32 _Z8Poly_setP4PolyPii_param_2
)
{
	.reg .pred 	%p<5>;
	.reg .b32 	%r<13>;
	.reg .b64 	%rd<12>;

	ld.param.u64 	%rd1, [_Z8Poly_setP4PolyPii_param_0];
	ld.param.u64 	%rd2, [_Z8Poly_setP4PolyPii_param_1];
	ld.param.u32 	%r5, [_Z8Poly_setP4PolyPii_param_2];
	mov.u32 	%r11, %r5;
$L__BB5_1:
	setp.lt.s32 	%p1, %r11, 1;
	@%p1 bra 	$L__BB5_4;
	add.s32 	%r11, %r11, -1;
	mul.wide.u32 	%rd3, %r11, 4;
	add.s64 	%rd4, %rd2, %rd3;
	ld.u32 	%r6, [%rd4];
	setp.eq.s32 	%p2, %r6, 0;
	@%p2 bra 	$L__BB5_1;
	st.u32 	[%rd1+8], %r11;
$L__BB5_4:
	mul.wide.s32 	%rd5, %r5, 4;
	{ // callseq 9, 0
	.param .b64 param0;
	st.param.b64 	[param0], %rd5;
	.param .b64 retval0;
	call.uni (retval0), 
	malloc, 
	(
	param0
	);
	ld.param.b64 	%rd6, [retval0];
	} // callseq 9
	st.u64 	[%rd1], %rd6;
	ld.u32 	%r7, [%rd1+8];
	setp.lt.s32 	%p3, %r7, 0;
	@%p3 bra 	$L__BB5_7;
	mov.b32 	%r12, 0;
$L__BB5_6:
	mul.wide.u32 	%rd8, %r12, 4;
	add.s64 	%rd9, %rd2, %rd8;
	ld.u32 	%r9, [%rd9];
	ld.u64 	%rd10, [%rd1];
	add.s64 	%rd11, %rd10, %rd8;
	st.u32 	[%rd11], %r9;
	add.s32 	%r4, %r12, 1;
	ld.u32 	%r10, [%rd1+8];
	setp.lt.s32 	%p4, %r12, %r10;
	mov.u32 	%r12, %r4;
	@%p4 bra 	$L__BB5_6;
$L__BB5_7:
	ret;

}
.func  (.param .b64 func_retval0) _Z15Poly_CenterLiftP4Polyi(
	.param .b64 _Z15Poly_CenterLiftP4Polyi_param_0,
	.param .b32 _Z15Poly_CenterLiftP4Polyi_param_1
)
{
	.reg .pred 	%p<5>;
	.reg .b32 	%r<15>;
	.reg .b64 	%rd<25>;

	ld.param.u64 	%rd2, [_Z15Poly_CenterLiftP4Polyi_param_0];
	ld.param.u32 	%r5, [_Z15Poly_CenterLiftP4Polyi_param_1];
	{ // callseq 10, 0
	.param .b64 param0;
	st.param.b64 	[param0], 72;
	.param .b64 retval0;
	call.uni (retval0), 
	malloc, 
	(
	param0
	);
	ld.param.b64 	%rd3, [retval0];
	} // callseq 10
	setp.eq.s64 	%p1, %rd3, 0;
	@%p1 bra 	$L__BB6_2;
	mov.b64 	%rd4, 0;
	st.u64 	[%rd3], %rd4;
	mov.b32 	%r6, 0;
	st.u32 	[%rd3+8], %r6;
	mov.u64 	%rd5, _Z9Poly_freeP4Poly;
	st.u64 	[%rd3+16], %rd5;
	mov.u64 	%rd6, _Z10Poly_printP4Poly;
	st.u64 	[%rd3+24], %rd6;
	mov.u64 	%rd7, _Z16Poly_scalar_multP4Polyi;
	st.u64 	[%rd3+32], %rd7;
	mov.u64 	%rd8, _Z8Poly_addP4PolyS0_i;
	st.u64 	[%rd3+48], %rd8;
	mov.u64 	%rd9, _Z9Poly_multP4PolyS0_S0_i;
	st.u64 	[%rd3+56], %rd9;
	mov.u64 	%rd10, _Z8Poly_setP4PolyPii;
	st.u64 	[%rd3+64], %rd10;
	mov.u64 	%rd11, _Z15Poly_CenterLiftP4Polyi;
	st.u64 	[%rd3+40], %rd11;
$L__BB6_2:
	ld.u32 	%r7, [%rd2+8];
	mul.wide.s32 	%rd12, %r7, 4;
	add.s64 	%rd13, %rd12, 4;
	{ // callseq 11, 0
	.param .b64 param0;
	st.param.b64 	[param0], %rd13;
	.param .b64 retval0;
	call.uni (retval0), 
	malloc, 
	(
	param0
	);
	ld.param.b64 	%rd14, [retval0];
	} // callseq 11
	st.u64 	[%rd3], %rd14;
	ld.u32 	%r8, [%rd2+8];
	st.u32 	[%rd3+8], %r8;
	setp.lt.s32 	%p2, %r8, 0;
	@%p2 bra 	$L__BB6_8;
	shr.u32 	%r10, %r5, 31;
	add.s32 	%r11, %r5, %r10;
	shr.s32 	%r1, %r11, 1;
	mov.b32 	%r14, 0;
$L__BB6_4:
	ld.u64 	%rd16, [%rd2];
	mul.wide.u32 	%rd17, %r14, 4;
	add.s64 	%rd18, %rd16, %rd17;
	ld.u32 	%r3, [%rd18];
	setp.le.s32 	%p3, %r3, %r1;
	@%p3 bra 	$L__BB6_6;
	sub.s32 	%r12, %r3, %r5;
	ld.u64 	%rd22, [%rd3];
	add.s64 	%rd24, %rd22, %rd17;
	st.u32 	[%rd24], %r12;
	bra.uni 	$L__BB6_7;
$L__BB6_6:
	ld.u64 	%rd19, [%rd3];
	add.s64 	%rd21, %rd19, %rd17;
	st.u32 	[%rd21], %r3;
$L__BB6_7:
	add.s32 	%r4, %r14, 1;
	ld.u32 	%r13, [%rd2+8];
	setp.lt.s32 	%p4, %r14, %r13;
	mov.u32 	%r14, %r4;
	@%p4 bra 	$L__BB6_4;
$L__BB6_8:
	st.param.b64 	[func_retval0], %rd3;
	ret;

}
	// .globl	_Z7encryptP5tritsiP6CipherP4PolyS4_S4_ii
.visible .entry _Z7encryptP5tritsiP6CipherP4PolyS4_S4_ii(
	.param .u64 .ptr .align 1 _Z7encryptP5tritsiP6CipherP4PolyS4_S4_ii_param_0,
	.param .u32 _Z7encryptP5tritsiP6CipherP4PolyS4_S4_ii_param_1,
	.param .u64 .ptr .align 1 _Z7encryptP5tritsiP6CipherP4PolyS4_S4_ii_param_2,
	.param .u64 .ptr .align 1 _Z7encryptP5tritsiP6CipherP4PolyS4_S4_ii_param_3,
	.param .u64 .ptr .align 1 _Z7encryptP5tritsiP6CipherP4PolyS4_S4_ii_param_4,
	.param .u64 .ptr .align 1 _Z7encryptP5tritsiP6CipherP4PolyS4_S4_ii_param_5,
	.param .u32 _Z7encryptP5tritsiP6CipherP4PolyS4_S4_ii_param_6,
	.param .u32 _Z7encryptP5tritsiP6CipherP4PolyS4_S4_ii_param_7
)
{
	.reg .pred 	%p<13>;
	.reg .b32 	%r<46>;
	.reg .b64 	%rd<73>;

	ld.param.u32 	%r15, [_Z7encryptP5tritsiP6CipherP4PolyS4_S4_ii_param_1];
	ld.param.u64 	%rd20, [_Z7encryptP5tritsiP6CipherP4PolyS4_S4_ii_param_2];
	ld.param.u64 	%rd21, [_Z7encryptP5tritsiP6CipherP4PolyS4_S4_ii_param_3];
	ld.param.u64 	%rd23, [_Z7encryptP5tritsiP6CipherP4PolyS4_S4_ii_param_5];
	ld.param.u32 	%r13, [_Z7encryptP5tritsiP6CipherP4PolyS4_S4_ii_param_6];
	ld.param.u32 	%r14, [_Z7encryptP5tritsiP6CipherP4PolyS4_S4_ii_param_7];
	mov.u32 	%r16, %ntid.x;
	mov.u32 	%r17, %nctaid.x;
	mul.lo.s32 	%r18, %r16, %r17;
	div.s32 	%r1, %r15, %r18;
	mov.u32 	%r19, %ctaid.x;
	mov.u32 	%r20, %tid.x;
	mad.lo.s32 	%r21, %r19, %r16, %r20;
	mul.lo.s32 	%r43, %r1, %r21;
	{ // callseq 12, 0
	.param .b64 param0;
	st.param.b64 	[param0], 72;
	.param .b64 retval0;
	call.uni (retval0), 
	malloc, 
	(
	param0
	);
	ld.param.b64 	%rd24, [retval0];
	} // callseq 12
	setp.eq.s64 	%p1, %rd24, 0;
	@%p1 bra 	$L__BB7_2;
	mov.b64 	%rd25, 0;
	st.u64 	[%rd24], %rd25;
	mov.b32 	%r22, 0;
	st.u32 	[%rd24+8], %r22;
	mov.u64 	%rd26, _Z9Poly_freeP4Poly;
	st.u64 	[%rd24+16], %rd26;
	mov.u64 	%rd27, _Z10Poly_printP4Poly;
	st.u64 	[%rd24+24], %rd27;
	mov.u64 	%rd28, _Z16Poly_scalar_multP4Polyi;
	st.u64 	[%rd24+32], %rd28;
	mov.u64 	%rd29, _Z8Poly_addP4PolyS0_i;
	st.u64 	[%rd24+48], %rd29;
	mov.u64 	%rd30, _Z9Poly_multP4PolyS0_S0_i;
	st.u64 	[%rd24+56], %rd30;
	mov.u64 	%rd31, _Z8Poly_setP4PolyPii;
	st.u64 	[%rd24+64], %rd31;
	mov.u64 	%rd32, _Z15Poly_CenterLiftP4Polyi;
	st.u64 	[%rd24+40], %rd32;
$L__BB7_2:
	setp.lt.s32 	%p2, %r1, 1;
	@%p2 bra 	$L__BB7_27;
	add.s32 	%r3, %r43, %r1;
	cvta.to.global.u64 	%rd2, %rd23;
	cvta.to.global.u64 	%rd3, %rd20;
$L__BB7_4:
	ld.u64 	%rd34, [%rd24];
	setp.eq.s64 	%p3, %rd34, 0;
	@%p3 bra 	$L__BB7_6;
	ld.u64 	%rd35, [%rd24+16];
	{ // callseq 13, 0
	.param .b64 param0;
	st.param.b64 	[param0], %rd24;
	prototype_13 : .callprototype ()_ (.param .b64 _);
	call 
	%rd35, 
	(
	param0
	)
	, prototype_13;
	} // callseq 13
	ld.u64 	%rd36, [%rd70+16];
	{ // callseq 14, 0
	.param .b64 param0;
	st.param.b64 	[param0], %rd70;
	prototype_14 : .callprototype ()_ (.param .b64 _);
	call 
	%rd36, 
	(
	param0
	)
	, prototype_14;
	} // callseq 14
	ld.u64 	%rd37, [%rd69+16];
	{ // callseq 15, 0
	.param .b64 param0;
	st.param.b64 	[param0], %rd69;
	prototype_15 : .callprototype ()_ (.param .b64 _);
	call 
	%rd37, 
	(
	param0
	)
	, prototype_15;
	} // callseq 15
	ld.u64 	%rd38, [%rd68+16];
	{ // callseq 16, 0
	.param .b64 param0;
	st.param.b64 	[param0], %rd68;
	prototype_16 : .callprototype ()_ (.param .b64 _);
	call 
	%rd38, 
	(
	param0
	)
	, prototype_16;
	} // callseq 16
$L__BB7_6:
	ld.param.u64 	%rd66, [_Z7encryptP5tritsiP6CipherP4PolyS4_S4_ii_param_0];
	mul.wide.s32 	%rd40, %r43, 164;
	add.s64 	%rd41, %rd66, %rd40;
	ld.u64 	%rd42, [%rd24+64];
	{ // callseq 17, 0
	.param .b64 param0;
	st.param.b64 	[param0], %rd24;
	.param .b64 param1;
	st.param.b64 	[param1], %rd41;
	.param .b32 param2;
	st.param.b32 	[param2], 41;
	prototype_17 : .callprototype ()_ (.param .b64 _, .param .b64 _, .param .b32 _);
	call 
	%rd42, 
	(
	param0, 
	param1, 
	param2
	)
	, prototype_17;
	} // callseq 17
	mov.b32 	%r44, 0;
	mov.b64 	%rd71, 0;
$L__BB7_7:
	ld.u64 	%rd72, [%rd24];
	add.s64 	%rd9, %rd72, %rd71;
	ld.u32 	%r6, [%rd9];
	setp.gt.s32 	%p4, %r6, -1;
	@%p4 bra 	$L__BB7_9;
	add.s32 	%r24, %r6, 3;
	st.u32 	[%rd9], %r24;
	ld.u64 	%rd72, [%rd24];
$L__BB7_9:
	add.s64 	%rd12, %rd72, %rd71;
	ld.u32 	%r7, [%rd12+4];
	setp.gt.s32 	%p5, %r7, -1;
	@%p5 bra 	$L__BB7_11;
	add.s32 	%r25, %r7, 3;
	st.u32 	[%rd12+4], %r25;
$L__BB7_11:
	add.s32 	%r44, %r44, 2;
	add.s64 	%rd71, %rd71, 8;
	setp.ne.s32 	%p6, %r44, 42;
	@%p6 bra 	$L__BB7_7;
	ld.param.u64 	%rd67, [_Z7encryptP5tritsiP6CipherP4PolyS4_S4_ii_param_4];
	ld.global.u64 	%rd43, [%rd2+32];
	{ // callseq 18, 0
	.param .b64 param0;
	st.param.b64 	[param0], %rd23;
	.param .b32 param1;
	st.param.b32 	[param1], %r13;
	.param .b64 retval0;
	prototype_18 : .callprototype (.param .b64 _) _ (.param .b64 _, .param .b32 _);
	call (retval0), 
	%rd43, 
	(
	param0, 
	param1
	)
	, prototype_18;
	ld.param.b64 	%rd70, [retval0];
	} // callseq 18
	ld.u64 	%rd45, [%rd70+56];
	{ // callseq 19, 0
	.param .b64 param0;
	st.param.b64 	[param0], %rd70;
	.param .b64 param1;
	st.param.b64 	[param1], %rd67;
	.param .b64 param2;
	st.param.b64 	[param2], %rd21;
	.param .b32 param3;
	st.param.b32 	[param3], %r14;
	.param .b64 retval0;
	prototype_19 : .callprototype (.param .b64 _) _ (.param .b64 _, .param .b64 _, .param .b64 _, .param .b32 _);
	call (retval0), 
	%rd45, 
	(
	param0, 
	param1, 
	param2, 
	param3
	)
	, prototype_19;
	ld.param.b64 	%rd69, [retval0];
	} // callseq 19
	ld.u64 	%rd47, [%rd69+48];
	{ // callseq 20, 0
	.param .b64 param0;
	st.param.b64 	[param0], %rd69;
	.param .b64 param1;
	st.param.b64 	[param1], %rd24;
	.param .b32 param2;
	st.param.b32 	[param2], %r14;
	.param .b64 retval0;
	prototype_20 : .callprototype (.param .b64 _) _ (.param .b64 _, .param .b64 _, .param .b32 _);
	call (retval0), 
	%rd47, 
	(
	param0, 
	param1, 
	param2
	)
	, prototype_20;
	ld.param.b64 	%rd68, [retval0];
	} // callseq 20
	mul.wide.s32 	%rd49, %r43, 1008;
	add.s64 	%rd17, %rd3, %rd49;
	mov.b32 	%r45, 0;
$L__BB7_13:
	ld.u32 	%r27, [%rd68+8];
	setp.gt.s32 	%p7, %r45, %r27;
	@%p7 bra 	$L__BB7_15;
	ld.u64 	%rd50, [%rd68];
	mul.wide.u32 	%rd51, %r45, 4;
	add.s64 	%rd52, %rd50, %rd51;
	ld.u32 	%r28, [%rd52];
	add.s64 	%rd53, %rd17, %rd51;
	st.global.u32 	[%rd53], %r28;
	bra.uni 	$L__BB7_16;
$L__BB7_15:
	mul.wide.u32 	%rd54, %r45, 4;
	add.s64 	%rd55, %rd17, %rd54;
	mov.b32 	%r29, 0;
	st.global.u32 	[%rd55], %r29;
$L__BB7_16:
	ld.u32 	%r30, [%rd68+8];
	setp.ge.s32 	%p8, %r45, %r30;
	mul.wide.u32 	%rd56, %r45, 4;
	add.s64 	%rd18, %rd17, %rd56;
	@%p8 bra 	$L__BB7_18;
	ld.u64 	%rd57, [%rd68];
	mul.wide.u32 	%rd58, %r45, 4;
	add.s64 	%rd59, %rd57, %rd58;
	ld.u32 	%r32, [%rd59+4];
	st.global.u32 	[%rd18+4], %r32;
	bra.uni 	$L__BB7_19;
$L__BB7_18:
	mov.b32 	%r31, 0;
	st.global.u32 	[%rd18+4], %r31;
$L__BB7_19:
	add.s32 	%r33, %r45, 2;
	ld.u32 	%r34, [%rd68+8];
	setp.gt.s32 	%p9, %r33, %r34;
	@%p9 bra 	$L__BB7_21;
	ld.u64 	%rd60, [%rd68];
	mul.wide.u32 	%rd61, %r45, 4;
	add.s64 	%rd62, %rd60, %rd61;
	ld.u32 	%r35, [%rd62+8];
	st.global.u32 	[%rd18+8], %r35;
	bra.uni 	$L__BB7_22;
$L__BB7_21:
	mov.b32 	%r36, 0;
	st.global.u32 	[%rd18+8], %r36;
$L__BB7_22:
	add.s32 	%r10, %r45, 3;
	setp.eq.s32 	%p10, %r10, 251;
	@%p10 bra 	$L__BB7_26;
	ld.u32 	%r37, [%rd68+8];
	setp.gt.s32 	%p11, %r10, %r37;
	@%p11 bra 	$L__BB7_25;
	ld.u64 	%rd63, [%rd68];
	mul.wide.u32 	%rd64, %r45, 4;
	add.s64 	%rd65, %rd63, %rd64;
	ld.u32 	%r38, [%rd65+12];
	st.global.u32 	[%rd18+12], %r38;
	add.s32 	%r45, %r45, 4;
	bra.uni 	$L__BB7_13;
$L__BB7_25:
	mov.b32 	%r39, 0;
	st.global.u32 	[%rd18+12], %r39;
	add.s32 	%r45, %r45, 4;
	bra.uni 	$L__BB7_13;
$L__BB7_26:
	ld.u32 	%r40, [%rd68+8];
	st.global.u32 	[%rd17+1004], %r40;
	add.s32 	%r43, %r43, 1;
	setp.lt.s32 	%p12, %r43, %r3;
	@%p12 bra 	$L__BB7_4;
$L__BB7_27:
	ret;

}


// ===== COMPILED SASS (sm_100) =====

	.target	sm_100

	.elftype	@"ET_EXEC"


//--------------------- .note.nv.tkinfo           --------------------------
	.section	.note.nv.tkinfo,"",@"SHT_NOTE"
	.sectionflags	@"SHF_NOTE_NV_TKINFO"
	.tkinfo
        /*0018*/ 	.word	0x00000002
        /*0030*/ 	.string	""
        /*0030*/ 	.string	"ptxas"
        /*0030*/ 	.string	"Cuda compilation tools, release 13.0, V13.0.88"
        /*0030*/ 	.string	"Build cuda_13.0.r13.0/compiler.36424714_0"
        /*0030*/ 	.string	"-arch sm_100 -m 64 "



//--------------------- .note.nv.cuinfo           --------------------------
	.section	.note.nv.cuinfo,"",@"SHT_NOTE"
	.sectionflags	@"SHF_NOTE_NV_CUINFO"
        /*0018*/ 	.short	0x0002
        /*001a*/ 	.short	0x0064
        /*001c*/ 	.short	0x0082
	.zero		2


//--------------------- .nv.info                  --------------------------
	.section	.nv.info,"",@"SHT_CUDA_INFO"
	.align	4


	//----- nvinfo : EIATTR_REGCOUNT
	.align		4
        /*0000*/ 	.byte	0x04, 0x2f
        /*0002*/ 	.short	(.L_3 - .L_2)
	.align		4
.L_2:
        /*0004*/ 	.word	index@(_Z7encryptP5tritsiP6CipherP4PolyS4_S4_ii)
        /*0008*/ 	.word	0x00000021


	//----- nvinfo : EIATTR_FRAME_SIZE
	.align		4
.L_3:
        /*000c*/ 	.byte	0x04, 0x11
        /*000e*/ 	.short	(.L_5 - .L_4)
	.align		4
.L_4:
        /*0010*/ 	.word	index@($_Z7encryptP5tritsiP6CipherP4PolyS4_S4_ii$_Z9Poly_multP4PolyS0_S0_i)
        /*0014*/ 	.word	0x00000038


	//----- nvinfo : EIATTR_FRAME_SIZE
	.align		4
.L_5:
        /*0018*/ 	.byte	0x04, 0x11
        /*001a*/ 	.short	(.L_7 - .L_6)
	.align		4
.L_6:
        /*001c*/ 	.word	index@($_Z7encryptP5tritsiP6CipherP4PolyS4_S4_ii$_Z9Poly_freeP4Poly)
        /*0020*/ 	.word	0x00000038


	//----- nvinfo : EIATTR_FRAME_SIZE
	.align		4
.L_7:
        /*0024*/ 	.byte	0x04, 0x11
        /*0026*/ 	.short	(.L_9 - .L_8)
	.align		4
.L_8:
        /*0028*/ 	.word	index@($_Z7encryptP5tritsiP6CipherP4PolyS4_S4_ii$_Z8Poly_setP4PolyPii)
        /*002c*/ 	.word	0x00000038


	//----- nvinfo : EIATTR_FRAME_SIZE
	.align		4
.L_9:
        /*0030*/ 	.byte	0x04, 0x11
        /*0032*/ 	.short	(.L_11 - .L_10)
	.align		4
.L_10:
        /*0034*/ 	.word	index@($_Z7encryptP5tritsiP6CipherP4PolyS4_S4_ii$_Z8Poly_addP4PolyS0_i)
        /*0038*/ 	.word	0x00000038


	//----- nvinfo : EIATTR_FRAME_SIZE
	.align		4
.L_11:
        /*003c*/ 	.byte	0x04, 0x11
        /*003e*/ 	.short	(.L_13 - .L_12)
	.align		4
.L_12:
        /*0040*/ 	.word	index@($_Z7encryptP5tritsiP6CipherP4PolyS4_S4_ii$_Z16Poly_scalar_multP4Polyi)
        /*0044*/ 	.word	0x00000038


	//----- nvinfo : EIATTR_FRAME_SIZE
	.align		4
.L_13:
        /*0048*/ 	.byte	0x04, 0x11
        /*004a*/ 	.short	(.L_15 - .L_14)
	.align		4
.L_14:
        /*004c*/ 	.word	index@($_Z7encryptP5tritsiP6CipherP4PolyS4_S4_ii$_Z15Poly_CenterLiftP4Polyi)
        /*0050*/ 	.word	0x00000038


	//----- nvinfo : EIATTR_FRAME_SIZE
	.align		4
.L_15:
        /*0054*/ 	.byte	0x04, 0x11
        /*0056*/ 	.short	(.L_17 - .L_16)
	.align		4
.L_16:
        /*0058*/ 	.word	index@($_Z7encryptP5tritsiP6CipherP4PolyS4_S4_ii$_Z10Poly_printP4Poly)
        /*005c*/ 	.word	0x00000038


	//----- nvinfo : EIATTR_FRAME_SIZE
	.align		4
.L_17:
        /*0060*/ 	.byte	0x04, 0x11
        /*0062*/ 	.short	(.L_19 - .L_18)
	.align		4
.L_18:
        /*0064*/ 	.word	index@(_Z7encryptP5tritsiP6CipherP4PolyS4_S4_ii)
        /*0068*/ 	.word	0x00000038


	//----- nvinfo : EIATTR_MIN_STACK_SIZE
	.align		4
.L_19:
        /*006c*/ 	.byte	0x04, 0x12
        /*006e*/ 	.short	(.L_21 - .L_20)
	.align		4
.L_20:
        /*0070*/ 	.word	index@(_Z7encryptP5tritsiP6CipherP4PolyS4_S4_ii)
        /*0074*/ 	.word	0x00000038
.L_21:


//--------------------- .nv.compat                --------------------------
	.section	.nv.compat,"",@"SHT_CUDA_COMPAT_INFO"
	.align	4
        /*0000*/ 	.byte	0x02, 0x09, 0x00, 0x00, 0x02, 0x02, 0x01, 0x00, 0x02, 0x05, 0x05, 0x00, 0x03, 0x07, 0x01, 0x01
        /*0010*/ 	.byte	0x02, 0x03, 0x00, 0x00, 0x02, 0x06, 0x01, 0x00, 0x04, 0x0b, 0x08, 0x00, 0x09, 0x00, 0x00, 0x00
        /*0020*/ 	.byte	0x00, 0x00, 0x00, 0x00


//--------------------- .nv.info._Z7encryptP5tritsiP6CipherP4PolyS4_S4_ii --------------------------
	.section	.nv.info._Z7encryptP5tritsiP6CipherP4PolyS4_S4_ii,"",@"SHT_CUDA_INFO"
	.sectionflags	@""
	.align	4


	//----- nvinfo : EIATTR_CUDA_API_VERSION
	.align		4
        /*0000*/ 	.byte	0x04, 0x37
        /*0002*/ 	.short	(.L_23 - .L_22)
.L_22:
        /*0004*/ 	.word	0x00000082


	//----- nvinfo : EIATTR_KPARAM_INFO
	.align		4
.L_23:
        /*0008*/ 	.byte	0x04, 0x17
        /*000a*/ 	.short	(.L_25 - .L_24)
.L_24:
        /*000c*/ 	.word	0x00000000
        /*0010*/ 	.short	0x0007
        /*0012*/ 	.short	0x0034
        /*0014*/ 	.byte	0x00, 0xf0, 0x11, 0x00


	//----- nvinfo : EIATTR_KPARAM_INFO
	.align		4
.L_25:
        /*0018*/ 	.byte	0x04, 0x17
        /*001a*/ 	.short	(.L_27 - .L_26)
.L_26:
        /*001c*/ 	.word	0x00000000
        /*0020*/ 	.short	0x0006
        /*0022*/ 	.short	0x0030
        /*0024*/ 	.byte	0x00, 0xf0, 0x11, 0x00


	//----- nvinfo : EIATTR_KPARAM_INFO
	.align		4
.L_27:
        /*0028*/ 	.byte	0x04, 0x17
        /*002a*/ 	.short	(.L_29 - .L_28)
.L_28:
        /*002c*/ 	.word	0x00000000
        /*0030*/ 	.short	0x0005
        /*0032*/ 	.short	0x0028
        /*0034*/ 	.byte	0x00, 0xf5, 0x21, 0x00


	//----- nvinfo : EIATTR_KPARAM_INFO
	.align		4
.L_29:
        /*0038*/ 	.byte	0x04, 0x17
        /*003a*/ 	.short	(.L_31 - .L_30)
.L_30:
        /*003c*/ 	.word	0x00000000
        /*0040*/ 	.short	0x0004
        /*0042*/ 	.short	0x0020
        /*0044*/ 	.byte	0x00, 0xf5, 0x21, 0x00


	//----- nvinfo : EIATTR_KPARAM_INFO
	.align		4
.L_31:
        /*0048*/ 	.byte	0x04, 0x17
        /*004a*/ 	.short	(.L_33 - .L_32)
.L_32:
        /*004c*/ 	.word	0x00000000
        /*0050*/ 	.short	0x0003
        /*0052*/ 	.short	0x0018
        /*0054*/ 	.byte	0x00, 0xf5, 0x21, 0x00


	//----- nvinfo : EIATTR_KPARAM_INFO
	.align		4
.L_33:
        /*0058*/ 	.byte	0x04, 0x17
        /*005a*/ 	.short	(.L_35 - .L_34)
.L_34:
        /*005c*/ 	.word	0x00000000
        /*0060*/ 	.short	0x0002
        /*0062*/ 	.short	0x0010
        /*0064*/ 	.byte	0x00, 0xf5, 0x21, 0x00


	//----- nvinfo : EIATTR_KPARAM_INFO
	.align		4
.L_35:
        /*0068*/ 	.byte	0x04, 0x17
        /*006a*/ 	.short	(.L_37 - .L_36)
.L_36:
        /*006c*/ 	.word	0x00000000
        /*0070*/ 	.short	0x0001
        /*0072*/ 	.short	0x0008
        /*0074*/ 	.byte	0x00, 0xf0, 0x11, 0x00


	//----- nvinfo : EIATTR_KPARAM_INFO
	.align		4
.L_37:
        /*0078*/ 	.byte	0x04, 0x17
        /*007a*/ 	.short	(.L_39 - .L_38)
.L_38:
        /*007c*/ 	.word	0x00000000
        /*0080*/ 	.short	0x0000
        /*0082*/ 	.short	0x0000
        /*0084*/ 	.byte	0x00, 0xf5, 0x21, 0x00


	//----- nvinfo : EIATTR_SPARSE_MMA_MASK
	.align		4
.L_39:
        /*0088*/ 	.byte	0x03, 0x50
        /*008a*/ 	.short	0x0000


	//----- nvinfo : EIATTR_MAXREG_COUNT
	.align		4
        /*008c*/ 	.byte	0x03, 0x1b
        /*008e*/ 	.short	0x00ff


	//----- nvinfo : EIATTR_EXTERNS
	.align		4
        /*0090*/ 	.byte	0x04, 0x0f
        /*0092*/ 	.short	(.L_41 - .L_40)


	//   ....[0]....
	.align		4
.L_40:
        /*0094*/ 	.word	index@(malloc)


	//   ....[1]....
	.align		4
        /*0098*/ 	.word	index@(free)


	//   ....[2]....
	.align		4
        /*009c*/ 	.word	index@(vprintf)


	//----- nvinfo : EIATTR_MERCURY_ISA_VERSION
	.align		4
.L_41:
        /*00a0*/ 	.byte	0x03, 0x5f
        /*00a2*/ 	.short	0x0101


	//----- nvinfo : EIATTR_VRC_CTA_INIT_COUNT
	.align		4
        /*00a4*/ 	.byte	0x02, 0x4a
	.zero		1
	.zero		1


	//----- nvinfo : EIATTR_SYSCALL_OFFSETS
	.align		4
        /*00a8*/ 	.byte	0x04, 0x46
        /*00aa*/ 	.short	(.L_43 - .L_42)


	//   ....[0]....
.L_42:
        /*00ac*/ 	.word	0x00000290


	//   ....[1]....
        /*00b0*/ 	.word	0x00001e70


	//   ....[2]....
        /*00b4*/ 	.word	0x00001fb0


	//   ....[3]....
        /*00b8*/ 	.word	0x000022c0


	//   ....[4]....
        /*00bc*/ 	.word	0x00002690


	//   ....[5]....
        /*00c0*/ 	.word	0x00002b40


	//   ....[6]....
        /*00c4*/ 	.word	0x00002f10


	//   ....[7]....
        /*00c8*/ 	.word	0x00003450


	//   ....[8]....
        /*00cc*/ 	.word	0x00003810


	//   ....[9]....
        /*00d0*/ 	.word	0x00004050


	//   ....[10]....
        /*00d4*/ 	.word	0x00004450


	//   ....[11]....
        /*00d8*/ 	.word	0x00004780


	//   ....[12]....
        /*00dc*/ 	.word	0x00004b10


	//----- nvinfo : EIATTR_EXIT_INSTR_OFFSETS
	.align		4
.L_43:
        /*00e0*/ 	.byte	0x04, 0x1c
        /*00e2*/ 	.short	(.L_45 - .L_44)


	//   ....[0]....
.L_44:
        /*00e4*/ 	.word	0x000004f0


	//   ....[1]....
        /*00e8*/ 	.word	0x00001b40


	//----- nvinfo : EIATTR_CRS_STACK_SIZE
	.align		4
.L_45:
        /*00ec*/ 	.byte	0x04, 0x1e
        /*00ee*/ 	.short	(.L_47 - .L_46)
.L_46:
        /*00f0*/ 	.word	0x00000000


	//----- nvinfo : EIATTR_CBANK_PARAM_SIZE
	.align		4
.L_47:
        /*00f4*/ 	.byte	0x03, 0x19
        /*00f6*/ 	.short	0x0038


	//----- nvinfo : EIATTR_PARAM_CBANK
	.align		4
        /*00f8*/ 	.byte	0x04, 0x0a
        /*00fa*/ 	.short	(.L_49 - .L_48)
	.align		4
.L_48:
        /*00fc*/ 	.word	index@(.nv.constant0._Z7encryptP5tritsiP6CipherP4PolyS4_S4_ii)
        /*0100*/ 	.short	0x0380
        /*0102*/ 	.short	0x0038


	//----- nvinfo : EIATTR_SW_WAR
	.align		4
.L_49:
        /*0104*/ 	.byte	0x04, 0x36
        /*0106*/ 	.short	(.L_51 - .L_50)
.L_50:
        /*0108*/ 	.word	0x00000008
.L_51:


//--------------------- .nv.callgraph             --------------------------
	.section	.nv.callgraph,"",@"SHT_CUDA_CALLGRAPH"
	.align	4
	.sectionentsize	8
	.align		4
        /*0000*/ 	.word	0x00000000
	.align		4
        /*0004*/ 	.word	0xffffffff
	.align		4
        /*0008*/ 	.word	index@(_Z7encryptP5tritsiP6CipherP4PolyS4_S4_ii)
	.align		4
        /*000c*/ 	.word	index@(malloc)
	.align		4
        /*0010*/ 	.word	index@(_Z7encryptP5tritsiP6CipherP4PolyS4_S4_ii)
	.align		4
        /*0014*/ 	.word	index@(vprintf)
	.align		4
        /*0018*/ 	.word	index@(_Z7encryptP5tritsiP6CipherP4PolyS4_S4_ii)
	.align		4
        /*001c*/ 	.word	index@(free)
	.align		4
        /*0020*/ 	.word	0x00000000
	.align		4
        /*0024*/ 	.word	0xfffffffe
	.align		4
        /*0028*/ 	.word	0x00000000
	.align		4
        /*002c*/ 	.word	0xfffffffd
	.align		4
        /*0030*/ 	.word	0x00000000
	.align		4
        /*0034*/ 	.word	0xfffffffc


//--------------------- .nv.constant4             --------------------------
	.section	.nv.constant4,"a",@progbits
	.align	8
	.align		8
.nv.constant4:
        /*0000*/ 	.dword	malloc
	.align		8
        /*0008*/ 	.dword	free
	.align		8
        /*0010*/ 	.dword	vprintf
	.align		8
        /*0018*/ 	.dword	$str
	.align		8
        /*0020*/ 	.dword	$str$1


//--------------------- .text._Z7encryptP5tritsiP6CipherP4PolyS4_S4_ii --------------------------
	.section	.text._Z7encryptP5tritsiP6CipherP4PolyS4_S4_ii,"ax",@progbits
	.align	128
        .global         _Z7encryptP5tritsiP6CipherP4PolyS4_S4_ii
        .type           _Z7encryptP5tritsiP6CipherP4PolyS4_S4_ii,@function
        .size           _Z7encryptP5tritsiP6CipherP4PolyS4_S4_ii,(.L_x_86 - _Z7encryptP5tritsiP6CipherP4PolyS4_S4_ii)
        .other          _Z7encryptP5tritsiP6CipherP4PolyS4_S4_ii,@"STO_CUDA_ENTRY STV_DEFAULT"
_Z7encryptP5tritsiP6CipherP4PolyS4_S4_ii:
.text._Z7encryptP5tritsiP6CipherP4PolyS4_S4_ii:
[----:B------:R-:W0:Y:S01]  /*0000*/  LDC R1, c[0x0][0x37c] ;  /* 0x0000df00ff017b82 */ /* 0x000e220000000800 */
[----:B------:R-:W1:Y:S07]  /*0010*/  LDCU UR4, c[0x0][0x360] ;  /* 0x00006c00ff0477ac */ /* 0x000e6e0008000800 */
[----:B------:R-:W1:Y:S01]  /*0020*/  LDC R4, c[0x0][0x370] ;  /* 0x0000dc00ff047b82 */ /* 0x000e620000000800 */
[----:B------:R-:W2:Y:S07]  /*0030*/  LDCU.64 UR36, c[0x0][0x358] ;  /* 0x00006b00ff2477ac */ /* 0x000eae0008000a00 */
[----:B------:R-:W3:Y:S01]  /*0040*/  LDC R9, c[0x0][0x388] ;  /* 0x0000e200ff097b82 */ /* 0x000ee20000000800 */
[----:B-1----:R-:W-:-:S05]  /*0050*/  IMAD R4, R4, UR4, RZ ;  /* 0x0000000404047c24 */ /* 0x002fca000f8e02ff */
[-C--:B------:R-:W-:Y:S02]  /*0060*/  IABS R7, R4.reuse ;  /* 0x0000000400077213 */ /* 0x080fe40000000000 */
[----:B------:R-:W-:Y:S02]  /*0070*/  IABS R10, R4 ;  /* 0x00000004000a7213 */ /* 0x000fe40000000000 */
[----:B------:R-:W1:Y:S01]  /*0080*/  I2F.RP R0, R7 ;  /* 0x0000000700007306 */ /* 0x000e620000209400 */
[----:B---3--:R-:W-:-:S07]  /*0090*/  IABS R8, R9 ;  /* 0x0000000900087213 */ /* 0x008fce0000000000 */
[----:B-1----:R-:W1:Y:S02]  /*00a0*/  MUFU.RCP R0, R0 ;  /* 0x0000000000007308 */ /* 0x002e640000001000 */
[----:B-1----:R-:W-:Y:S02]  /*00b0*/  VIADD R2, R0, 0xffffffe ;  /* 0x0ffffffe00027836 */ /* 0x002fe40000000000 */
[----:B------:R-:W-:-:S04]  /*00c0*/  IMAD.MOV R0, RZ, RZ, -R10 ;  /* 0x000000ffff007224 */ /* 0x000fc800078e0a0a */
[----:B------:R1:W3:Y:S02]  /*00d0*/  F2I.FTZ.U32.TRUNC.NTZ R3, R2 ;  /* 0x0000000200037305 */ /* 0x0002e4000021f000 */
[----:B-1----:R-:W-:Y:S02]  /*00e0*/  IMAD.MOV.U32 R2, RZ, RZ, RZ ;  /* 0x000000ffff027224 */ /* 0x002fe400078e00ff */
[----:B---3--:R-:W-:-:S04]  /*00f0*/  IMAD.MOV R6, RZ, RZ, -R3 ;  /* 0x000000ffff067224 */ /* 0x008fc800078e0a03 */
[----:B------:R-:W-:Y:S02]  /*0100*/  IMAD R5, R6, R7, RZ ;  /* 0x0000000706057224 */ /* 0x000fe400078e02ff */
[----:B------:R-:W-:Y:S02]  /*0110*/  IMAD.MOV.U32 R6, RZ, RZ, R8 ;  /* 0x000000ffff067224 */ /* 0x000fe400078e0008 */
[----:B------:R-:W-:Y:S02]  /*0120*/  IMAD.HI.U32 R3, R3, R5, R2 ;  /* 0x0000000503037227 */ /* 0x000fe400078e0002 */
[----:B------:R-:W1:Y:S04]  /*0130*/  S2R R2, SR_CTAID.X ;  /* 0x0000000000027919 */ /* 0x000e680000002500 */
[----:B------:R-:W-:Y:S01]  /*0140*/  IMAD.HI.U32 R3, R3, R6, RZ ;  /* 0x0000000603037227 */ /* 0x000fe200078e00ff */
[----:B------:R-:W1:Y:S03]  /*0150*/  S2R R5, SR_TID.X ;  /* 0x0000000000057919 */ /* 0x000e660000002100 */
[----:B------:R-:W-:-:S05]  /*0160*/  IMAD R0, R3, R0, R6 ;  /* 0x0000000003007224 */ /* 0x000fca00078e0206 */
[----:B------:R-:W-:-:S13]  /*0170*/  ISETP.GT.U32.AND P2, PT, R7, R0, PT ;  /* 0x000000000700720c */ /* 0x000fda0003f44070 */
[----:B------:R-:W-:Y:S02]  /*0180*/  @!P2 IMAD.IADD R0, R0, 0x1, -R7 ;  /* 0x000000010000a824 */ /* 0x000fe400078e0a07 */
[----:B------:R-:W-:Y:S01]  /*0190*/  @!P2 VIADD R3, R3, 0x1 ;  /* 0x000000010303a836 */ /* 0x000fe20000000000 */
[----:B------:R-:W-:Y:S02]  /*01a0*/  ISETP.NE.AND P2, PT, R4, RZ, PT ;  /* 0x000000ff0400720c */ /* 0x000fe40003f45270 */
[----:B------:R-:W-:Y:S02]  /*01b0*/  ISETP.GE.U32.AND P0, PT, R0, R7, PT ;  /* 0x000000070000720c */ /* 0x000fe40003f06070 */
[----:B------:R-:W-:-:S04]  /*01c0*/  LOP3.LUT R0, R4, R9, RZ, 0x3c, !PT ;  /* 0x0000000904007212 */ /* 0x000fc800078e3cff */
[----:B------:R-:W-:Y:S01]  /*01d0*/  ISETP.GE.AND P1, PT, R0, RZ, PT ;  /* 0x000000ff0000720c */ /* 0x000fe20003f26270 */
[----:B-1----:R-:W-:Y:S01]  /*01e0*/  IMAD R2, R2, UR4, R5 ;  /* 0x0000000402027c24 */ /* 0x002fe2000f8e0205 */
[----:B------:R-:W-:Y:S01]  /*01f0*/  MOV R0, 0x0 ;  /* 0x0000000000007802 */ /* 0x000fe20000000f00 */
[----:B------:R-:W-:-:S03]  /*0200*/  IMAD.MOV.U32 R5, RZ, RZ, RZ ;  /* 0x000000ffff057224 */ /* 0x000fc600078e00ff */
[----:B------:R1:W3:Y:S01]  /*0210*/  LDC.64 R6, c[0x4][R0] ;  /* 0x0100000000067b82 */ /* 0x0002e20000000a00 */
[----:B------:R-:W-:-:S05]  /*0220*/  @P0 VIADD R3, R3, 0x1 ;  /* 0x0000000103030836 */ /* 0x000fca0000000000 */
[----:B------:R-:W-:Y:S01]  /*0230*/  MOV R17, R3 ;  /* 0x0000000300117202 */ /* 0x000fe20000000f00 */
[----:B------:R-:W-:Y:S01]  /*0240*/  @!P1 IMAD.MOV R17, RZ, RZ, -R3 ;  /* 0x000000ffff119224 */ /* 0x000fe200078e0a03 */
[----:B------:R-:W-:Y:S01]  /*0250*/  @!P2 LOP3.LUT R17, RZ, R4, RZ, 0x33, !PT ;  /* 0x00000004ff11a212 */ /* 0x000fe200078e33ff */
[----:B------:R-:W-:-:S04]  /*0260*/  IMAD.MOV.U32 R4, RZ, RZ, 0x48 ;  /* 0x00000048ff047424 */ /* 0x000fc800078e00ff */
[----:B012---:R-:W-:-:S07]  /*0270*/  IMAD R2, R17, R2, RZ ;  /* 0x0000000211027224 */ /* 0x007fce00078e02ff */
[----:B------:R-:W-:-:S07]  /*0280*/  LEPC R20, `(.L_x_0) ;  /* 0x000000001014794e */ /* 0x000fce0000000000 */
[----:B---3--:R-:W-:Y:S05]  /*0290*/  CALL.ABS.NOINC R6 ;  /* 0x0000000006007343 */ /* 0x008fea0003c00000 */
.L_x_0:
[----:B------:R-:W-:Y:S01]  /*02a0*/  ISETP.NE.U32.AND P0, PT, R4, RZ, PT ;  /* 0x000000ff0400720c */ /* 0x000fe20003f05070 */
[----:B------:R-:W-:Y:S01]  /*02b0*/  BSSY.RECONVERGENT B0, `(.L_x_1) ;  /* 0x0000023000007945 */ /* 0x000fe20003800200 */
[----:B------:R-:W-:Y:S01]  /*02c0*/  ISETP.GE.AND P1, PT, R17, 0x1, PT ;  /* 0x000000011100780c */ /* 0x000fe20003f26270 */
[----:B------:R-:W-:Y:S01]  /*02d0*/  IMAD.MOV.U32 R26, RZ, RZ, R4 ;  /* 0x000000ffff1a7224 */ /* 0x000fe200078e0004 */
[----:B------:R-:W-:Y:S01]  /*02e0*/  ISETP.NE.AND.EX P0, PT, R5, RZ, PT, P0 ;  /* 0x000000ff0500720c */ /* 0x000fe20003f05300 */
[----:B------:R-:W-:-:S12]  /*02f0*/  IMAD.MOV.U32 R27, RZ, RZ, R5 ;  /* 0x000000ffff1b7224 */ /* 0x000fd800078e0005 */
[----:B------:R-:W-:Y:S05]  /*0300*/  @!P0 BRA `(.L_x_2) ;  /* 0x0000000000748947 */ /* 0x000fea0003800000 */
[----:B------:R-:W-:Y:S01]  /*0310*/  UMOV UR4, 0x42c0 ;  /* 0x000042c000047882 */ /* 0x000fe20000000000 */
[----:B------:R-:W-:Y:S02]  /*0320*/  HFMA2 R5, -RZ, RZ, 0, 0 ;  /* 0x00000000ff057431 */ /* 0x000fe400000001ff */
[----:B------:R-:W-:Y:S01]  /*0330*/  IMAD.U32 R4, RZ, RZ, UR4 ;  /* 0x00000004ff047e24 */ /* 0x000fe2000f8e00ff */
[----:B------:R-:W-:Y:S01]  /*0340*/  UMOV UR5, 0x1b50 ;  /* 0x00001b5000057882 */ /* 0x000fe20000000000 */
[----:B------:R-:W-:Y:S01]  /*0350*/  UMOV UR6, 0x2a00 ;  /* 0x00002a0000067882 */ /* 0x000fe20000000000 */
[----:B------:R-:W-:Y:S01]  /*0360*/  UMOV UR4, 0x3210 ;  /* 0x0000321000047882 */ /* 0x000fe20000000000 */
[----:B------:R-:W-:Y:S01]  /*0370*/  IMAD.U32 R6, RZ, RZ, UR5 ;  /* 0x00000005ff067e24 */ /* 0x000fe2000f8e00ff */
[----:B------:R-:W-:Y:S01]  /*0380*/  UMOV UR5, 0x45a0 ;  /* 0x000045a000057882 */ /* 0x000fe20000000000 */
[----:B------:R-:W-:Y:S01]  /*0390*/  IMAD.U32 R8, RZ, RZ, UR6 ;  /* 0x00000006ff087e24 */ /* 0x000fe2000f8e00ff */
[----:B------:R-:W-:Y:S01]  /*03a0*/  UMOV UR6, 0x2180 ;  /* 0x0000218000067882 */ /* 0x000fe20000000000 */
[----:B------:R-:W-:Y:S01]  /*03b0*/  IMAD.U32 R10, RZ, RZ, UR4 ;  /* 0x00000004ff0a7e24 */ /* 0x000fe2000f8e00ff */
[----:B------:R-:W-:Y:S01]  /*03c0*/  UMOV UR4, 0x3db0 ;  /* 0x00003db000047882 */ /* 0x000fe20000000000 */
[----:B------:R0:W-:Y:S01]  /*03d0*/  ST.E.64 desc[UR36][R26.64+0x10], R4 ;  /* 0x000010041a007985 */ /* 0x0001e2000c101b24 */
[----:B------:R-:W-:Y:S01]  /*03e0*/  IMAD.MOV.U32 R7, RZ, RZ, RZ ;  /* 0x000000ffff077224 */ /* 0x000fe200078e00ff */
[----:B------:R-:W-:Y:S01]  /*03f0*/  MOV R15, RZ ;  /* 0x000000ff000f7202 */ /* 0x000fe20000000f00 */
[----:B------:R-:W-:Y:S01]  /*0400*/  IMAD.MOV.U32 R9, RZ, RZ, RZ ;  /* 0x000000ffff097224 */ /* 0x000fe200078e00ff */
[----:B------:R1:W-:Y:S01]  /*0410*/  ST.E.64 desc[UR36][R26.64], RZ ;  /* 0x000000ff1a007985 */ /* 0x0003e2000c101b24 */
[----:B------:R-:W-:-:S02]  /*0420*/  IMAD.U32 R12, RZ, RZ, UR5 ;  /* 0x00000005ff0c7e24 */ /* 0x000fc4000f8e00ff */
[----:B------:R-:W-:Y:S01]  /*0430*/  IMAD.U32 R14, RZ, RZ, UR4 ;  /* 0x00000004ff0e7e24 */ /* 0x000fe2000f8e00ff */
[----:B------:R1:W-:Y:S01]  /*0440*/  ST.E.64 desc[UR36][R26.64+0x18], R6 ;  /* 0x000018061a007985 */ /* 0x0003e2000c101b24 */
[----:B------:R-:W-:Y:S02]  /*0450*/  IMAD.MOV.U32 R11, RZ, RZ, RZ ;  /* 0x000000ffff0b7224 */ /* 0x000fe400078e00ff */
[----:B------:R-:W-:Y:S01]  /*0460*/  IMAD.MOV.U32 R13, RZ, RZ, RZ ;  /* 0x000000ffff0d7224 */ /* 0x000fe200078e00ff */
[----:B------:R1:W-:Y:S01]  /*0470*/  ST.E.64 desc[UR36][R26.64+0x20], R8 ;  /* 0x000020081a007985 */ /* 0x0003e2000c101b24 */
[----:B0-----:R-:W-:-:S03]  /*0480*/  IMAD.U32 R4, RZ, RZ, UR6 ;  /* 0x00000006ff047e24 */ /* 0x001fc6000f8e00ff */
[----:B------:R1:W-:Y:S04]  /*0490*/  ST.E.64 desc[UR36][R26.64+0x30], R10 ;  /* 0x0000300a1a007985 */ /* 0x0003e8000c101b24 */
[----:B------:R1:W-:Y:S04]  /*04a0*/  ST.E.64 desc[UR36][R26.64+0x38], R12 ;  /* 0x0000380c1a007985 */ /* 0x0003e8000c101b24 */
[----:B------:R1:W-:Y:S04]  /*04b0*/  ST.E.64 desc[UR36][R26.64+0x40], R14 ;  /* 0x0000400e1a007985 */ /* 0x0003e8000c101b24 */
[----:B------:R1:W-:Y:S04]  /*04c0*/  ST.E.64 desc[UR36][R26.64+0x28], R4 ;  /* 0x000028041a007985 */ /* 0x0003e8000c101b24 */
[----:B------:R1:W-:Y:S02]  /*04d0*/  ST.E desc[UR36][R26.64+0x8], RZ ;  /* 0x000008ff1a007985 */ /* 0x0003e4000c101924 */
.L_x_2:
[----:B------:R-:W-:Y:S05]  /*04e0*/  BSYNC.RECONVERGENT B0 ;  /* 0x0000000000007941 */ /* 0x000fea0003800200 */
.L_x_1:
[----:B------:R-:W-:Y:S05]  /*04f0*/  @!P1 EXIT ;  /* 0x000000000000994d */ /* 0x000fea0003800000 */
[----:B------:R-:W-:-:S07]  /*0500*/  IMAD.IADD R17, R17, 0x1, R2 ;  /* 0x0000000111117824 */ /* 0x000fce00078e0202 */
.L_x_20:
[----:B-1----:R-:W2:Y:S01]  /*0510*/  LD.E.64 R4, desc[UR36][R26.64] ;  /* 0x000000241a047980 */ /* 0x002ea2000c101b00 */
[----:B------:R-:W-:Y:S01]  /*0520*/  BSSY.RECONVERGENT B7, `(.L_x_3) ;  /* 0x0000022000077945 */ /* 0x000fe20003800200 */
[----:B--2---:R-:W-:-:S04]  /*0530*/  ISETP.NE.U32.AND P0, PT, R4, RZ, PT ;  /* 0x000000ff0400720c */ /* 0x004fc80003f05070 */
[----:B------:R-:W-:-:S13]  /*0540*/  ISETP.NE.AND.EX P0, PT, R5, RZ, PT, P0 ;  /* 0x000000ff0500720c */ /* 0x000fda0003f05300 */
[----:B0-----:R-:W-:Y:S05]  /*0550*/  @!P0 BRA `(.L_x_4) ;  /* 0x0000000000788947 */ /* 0x001fea0003800000 */
[----:B------:R0:W5:Y:S01]  /*0560*/  LD.E.64 R6, desc[UR36][R26.64+0x10] ;  /* 0x000010241a067980 */ /* 0x000162000c101b00 */
[----:B------:R-:W-:Y:S01]  /*0570*/  BSSY.RECONVERGENT B6, `(.L_x_5) ;  /* 0x0000006000067945 */ /* 0x000fe20003800200 */
[----:B------:R-:W-:Y:S01]  /*0580*/  IMAD.MOV.U32 R4, RZ, RZ, R26 ;  /* 0x000000ffff047224 */ /* 0x000fe200078e001a */
[----:B------:R-:W-:Y:S01]  /*0590*/  MOV R20, 0x5d0 ;  /* 0x000005d000147802 */ /* 0x000fe20000000f00 */
[----:B------:R-:W-:Y:S02]  /*05a0*/  IMAD.MOV.U32 R5, RZ, RZ, R27 ;  /* 0x000000ffff057224 */ /* 0x000fe400078e001b */
[----:B------:R-:W-:-:S07]  /*05b0*/  IMAD.MOV.U32 R21, RZ, RZ, 0x0 ;  /* 0x00000000ff157424 */ /* 0x000fce00078e00ff */
[----:B0----5:R-:W-:Y:S05]  /*05c0*/  CALL.REL.NOINC R6 `(_Z7encryptP5tritsiP6CipherP4PolyS4_S4_ii) ;  /* 0xfffffff8068c7344 */ /* 0x021fea0003c3ffff */
[----:B------:R-:W-:Y:S05]  /*05d0*/  BSYNC.RECONVERGENT B6 ;  /* 0x0000000000067941 */ /* 0x000fea0003800200 */
.L_x_5:
        /* <DEDUP_REMOVED lines=8> */
.L_x_6:
[----:B------:R0:W5:Y:S01]  /*0660*/  LD.E.64 R6, desc[UR36][R22.64+0x10] ;  /* 0x0000102416067980 */ /* 0x000162000c101b00 */
[----:B------:R-:W-:Y:S01]  /*0670*/  BSSY.RECONVERGENT B6, `(.L_x_7) ;  /* 0x0000006000067945 */ /* 0x000fe20003800200 */
[----:B------:R-:W-:Y:S01]  /*0680*/  IMAD.MOV.U32 R4, RZ, RZ, R22 ;  /* 0x000000ffff047224 */ /* 0x000fe200078e0016 */
[----:B------:R-:W-:Y:S01]  /*0690*/  MOV R5, R23 ;  /* 0x0000001700057202 */ /* 0x000fe20000000f00 */
[----:B------:R-:W-:Y:S01]  /*06a0*/  IMAD.MOV.U32 R21, RZ, RZ, 0x0 ;  /* 0x00000000ff157424 */ /* 0x000fe200078e00ff */
[----:B------:R-:W-:-:S07]  /*06b0*/  MOV R20, 0x6d0 ;  /* 0x000006d000147802 */ /* 0x000fce0000000f00 */
[----:B0----5:R-:W-:Y:S05]  /*06c0*/  CALL.REL.NOINC R6 `(_Z7encryptP5tritsiP6CipherP4PolyS4_S4_ii) ;  /* 0xfffffff8064c7344 */ /* 0x021fea0003c3ffff */
[----:B------:R-:W-:Y:S05]  /*06d0*/  BSYNC.RECONVERGENT B6 ;  /* 0x0000000000067941 */ /* 0x000fea0003800200 */
.L_x_7:
[----:B------:R0:W5:Y:S01]  /*06e0*/  LD.E.64 R6, desc[UR36][R24.64+0x10] ;  /* 0x0000102418067980 */ /* 0x000162000c101b00 */
[----:B------:R-:W-:Y:S01]  /*06f0*/  IMAD.MOV.U32 R4, RZ, RZ, R24 ;  /* 0x000000ffff047224 */ /* 0x000fe200078e0018 */
[----:B------:R-:W-:Y:S01]  /*0700*/  MOV R20, 0x740 ;  /* 0x0000074000147802 */ /* 0x000fe20000000f00 */
[----:B------:R-:W-:Y:S02]  /*0710*/  IMAD.MOV.U32 R5, RZ, RZ, R25 ;  /* 0x000000ffff057224 */ /* 0x000fe400078e0019 */
[----:B------:R-:W-:-:S07]  /*0720*/  IMAD.MOV.U32 R21, RZ, RZ, 0x0 ;  /* 0x00000000ff157424 */ /* 0x000fce00078e00ff */
[----:B0----5:R-:W-:Y:S05]  /*0730*/  CALL.REL.NOINC R6 `(_Z7encryptP5tritsiP6CipherP4PolyS4_S4_ii) ;  /* 0xfffffff806307344 */ /* 0x021fea0003c3ffff */
.L_x_4:
[----:B------:R-:W-:Y:S05]  /*0740*/  BSYNC.RECONVERGENT B7 ;  /* 0x0000000000077941 */ /* 0x000fea0003800200 */
.L_x_3:
[----:B------:R0:W5:Y:S01]  /*0750*/  LD.E.64 R10, desc[UR36][R26.64+0x40] ;  /* 0x000040241a0a7980 */ /* 0x000162000c101b00 */
[----:B------:R-:W1:Y:S01]  /*0760*/  LDC.64 R6, c[0x0][0x380] ;  /* 0x0000e000ff067b82 */ /* 0x000e620000000a00 */
[----:B------:R-:W-:Y:S01]  /*0770*/  BSSY.RECONVERGENT B6, `(.L_x_8) ;  /* 0x0000008000067945 */ /* 0x000fe20003800200 */
[----:B------:R-:W-:Y:S01]  /*0780*/  IMAD.MOV.U32 R4, RZ, RZ, R26 ;  /* 0x000000ffff047224 */ /* 0x000fe200078e001a */
[----:B------:R-:W-:Y:S01]  /*0790*/  MOV R20, 0x7f0 ;  /* 0x000007f000147802 */ /* 0x000fe20000000f00 */
[----:B------:R-:W-:Y:S02]  /*07a0*/  IMAD.MOV.U32 R5, RZ, RZ, R27 ;  /* 0x000000ffff057224 */ /* 0x000fe400078e001b */
[----:B------:R-:W-:Y:S02]  /*07b0*/  IMAD.MOV.U32 R8, RZ, RZ, 0x29 ;  /* 0x00000029ff087424 */ /* 0x000fe400078e00ff */
[----:B------:R-:W-:Y:S02]  /*07c0*/  IMAD.MOV.U32 R21, RZ, RZ, 0x0 ;  /* 0x00000000ff157424 */ /* 0x000fe400078e00ff */
[----:B01----:R-:W-:-:S07]  /*07d0*/  IMAD.WIDE R6, R2, 0xa4, R6 ;  /* 0x000000a402067825 */ /* 0x003fce00078e0206 */
[----:B-----5:R-:W-:Y:S05]  /*07e0*/  CALL.REL.NOINC R10 `(_Z7encryptP5tritsiP6CipherP4PolyS4_S4_ii) ;  /* 0xfffffff80a047344 */ /* 0x020fea0003c3ffff */
[----:B------:R-:W-:Y:S05]  /*07f0*/  BSYNC.RECONVERGENT B6 ;  /* 0x0000000000067941 */ /* 0x000fea0003800200 */
.L_x_8:
[----:B------:R-:W2:Y:S01]  /*0800*/  LD.E.64 R4, desc[UR36][R26.64] ;  /* 0x000000241a047980 */ /* 0x000ea2000c101b00 */
[----:B------:R-:W0:Y:S03]  /*0810*/  LDCU.64 UR4, c[0x0][0x3a8] ;  /* 0x00007500ff0477ac */ /* 0x000e260008000a00 */
[----:B--2---:R-:W2:Y:S02]  /*0820*/  LD.E R3, desc[UR36][R4.64] ;  /* 0x0000002404037980 */ /* 0x004ea4000c101900 */
[----:B--2---:R-:W-:-:S13]  /*0830*/  ISETP.GT.AND P0, PT, R3, -0x1, PT ;  /* 0xffffffff0300780c */ /* 0x004fda0003f04270 */
[----:B------:R-:W-:-:S05]  /*0840*/  @!P0 IADD3 R3, PT, PT, R3, 0x3, RZ ;  /* 0x0000000303038810 */ /* 0x000fca0007ffe0ff */
[----:B------:R1:W-:Y:S04]  /*0850*/  @!P0 ST.E desc[UR36][R4.64], R3 ;  /* 0x0000000304008985 */ /* 0x0003e8000c101924 */
[----:B-1----:R-:W2:Y:S04]  /*0860*/  @!P0 LD.E.64 R4, desc[UR36][R26.64] ;  /* 0x000000241a048980 */ /* 0x002ea8000c101b00 */
[----:B--2---:R-:W2:Y:S02]  /*0870*/  LD.E R9, desc[UR36][R4.64+0x4] ;  /* 0x0000042404097980 */ /* 0x004ea4000c101900 */
[----:B--2---:R-:W-:-:S13]  /*0880*/  ISETP.GT.AND P0, PT, R9, -0x1, PT ;  /* 0xffffffff0900780c */ /* 0x004fda0003f04270 */
[----:B------:R-:W-:-:S05]  /*0890*/  @!P0 VIADD R9, R9, 0x3 ;  /* 0x0000000309098836 */ /* 0x000fca0000000000 */
[----:B------:R-:W-:Y:S04]  /*08a0*/  @!P0 ST.E desc[UR36][R4.64+0x4], R9 ;  /* 0x0000040904008985 */ /* 0x000fe8000c101924 */
[----:B------:R-:W2:Y:S04]  /*08b0*/  LD.E.64 R6, desc[UR36][R26.64] ;  /* 0x000000241a067980 */ /* 0x000ea8000c101b00 */
[----:B--2---:R-:W2:Y:S02]  /*08c0*/  LD.E R11, desc[UR36][R6.64+0x8] ;  /* 0x00000824060b7980 */ /* 0x004ea4000c101900 */
[----:B--2---:R-:W-:-:S13]  /*08d0*/  ISETP.GT.AND P0, PT, R11, -0x1, PT ;  /* 0xffffffff0b00780c */ /* 0x004fda0003f04270 */
[----:B------:R-:W-:-:S05]  /*08e0*/  @!P0 VIADD R11, R11, 0x3 ;  /* 0x000000030b0b8836 */ /* 0x000fca0000000000 */
        /* <DEDUP_REMOVED lines=34> */
[----:B------:R-:W-:-:S05]  /*0b10*/  @!P0 IADD3 R3, PT, PT, R3, 0x3, RZ ;  /* 0x0000000303038810 */ /* 0x000fca0007ffe0ff */
        /* <DEDUP_REMOVED lines=156> */
[----:B-1----:R-:W2:Y:S01]  /*14e0*/  @!P0 LD.E.64 R10, desc[UR36][R26.64] ;  /* 0x000000241a0a8980 */ /* 0x002ea2000c101b00 */
[----:B------:R-:W1:Y:S03]  /*14f0*/  LDC.64 R8, c[0x0][0x3a8] ;  /* 0x0000ea00ff087b82 */ /* 0x000e660000000a00 */
[----:B--2---:R-:W2:Y:S01]  /*1500*/  LD.E R4, desc[UR36][R10.64+0xa4] ;  /* 0x0000a4240a047980 */ /* 0x004ea2000c101900 */
[----:B------:R-:W3:Y:S01]  /*1510*/  LDCU UR6, c[0x0][0x3b0] ;  /* 0x00007600ff0677ac */ /* 0x000ee20008000800 */
[----:B--2---:R-:W-:-:S13]  /*1520*/  ISETP.GT.AND P0, PT, R4, -0x1, PT ;  /* 0xffffffff0400780c */ /* 0x004fda0003f04270 */
[----:B------:R-:W-:-:S05]  /*1530*/  @!P0 IADD3 R3, PT, PT, R4, 0x3, RZ ;  /* 0x0000000304038810 */ /* 0x000fca0007ffe0ff */
[----:B------:R2:W-:Y:S04]  /*1540*/  @!P0 ST.E desc[UR36][R10.64+0xa4], R3 ;  /* 0x0000a4030a008985 */ /* 0x0005e8000c101924 */
[----:B-1----:R-:W5:Y:S01]  /*1550*/  LDG.E.64 R8, desc[UR36][R8.64+0x20] ;  /* 0x0000202408087981 */ /* 0x002f62000c1e1b00 */
[----:B0-----:R-:W-:Y:S01]  /*1560*/  IMAD.U32 R4, RZ, RZ, UR4 ;  /* 0x00000004ff047e24 */ /* 0x001fe2000f8e00ff */
[----:B------:R-:W-:Y:S01]  /*1570*/  MOV R20, 0x15c0 ;  /* 0x000015c000147802 */ /* 0x000fe20000000f00 */
[----:B------:R-:W-:Y:S02]  /*1580*/  IMAD.U32 R5, RZ, RZ, UR5 ;  /* 0x00000005ff057e24 */ /* 0x000fe4000f8e00ff */
[----:B---3--:R-:W-:Y:S02]  /*1590*/  IMAD.U32 R6, RZ, RZ, UR6 ;  /* 0x00000006ff067e24 */ /* 0x008fe4000f8e00ff */
[----:B------:R-:W-:-:S07]  /*15a0*/  IMAD.MOV.U32 R21, RZ, RZ, 0x0 ;  /* 0x00000000ff157424 */ /* 0x000fce00078e00ff */
[----:B--2--5:R-:W-:Y:S05]  /*15b0*/  CALL.REL.NOINC R8 `(_Z7encryptP5tritsiP6CipherP4PolyS4_S4_ii) ;  /* 0xffffffe808907344 */ /* 0x024fea0003c3ffff */
[----:B------:R-:W-:Y:S01]  /*15c0*/  IMAD.MOV.U32 R18, RZ, RZ, R4 ;  /* 0x000000ffff127224 */ /* 0x000fe200078e0004 */
[----:B------:R-:W0:Y:S01]  /*15d0*/  LDCU.64 UR4, c[0x0][0x3a0] ;  /* 0x00007400ff0477ac */ /* 0x000e220008000a00 */
[----:B------:R-:W-:Y:S01]  /*15e0*/  IMAD.MOV.U32 R19, RZ, RZ, R5 ;  /* 0x000000ffff137224 */ /* 0x000fe200078e0005 */
[----:B------:R-:W1:Y:S04]  /*15f0*/  LDCU.64 UR6, c[0x0][0x398] ;  /* 0x00007300ff0677ac */ /* 0x000e680008000a00 */
[----:B------:R2:W5:Y:S01]  /*1600*/  LD.E.64 R12, desc[UR36][R18.64+0x38] ;  /* 0x00003824120c7980 */ /* 0x000562000c101b00 */
[----:B------:R-:W-:Y:S01]  /*1610*/  BSSY.RECONVERGENT B6, `(.L_x_9) ;  /* 0x000000c000067945 */ /* 0x000fe20003800200 */
[----:B------:R-:W3:Y:S01]  /*1620*/  LDCU UR8, c[0x0][0x3b4] ;  /* 0x00007680ff0877ac */ /* 0x000ee20008000800 */
[----:B------:R-:W-:Y:S01]  /*1630*/  IMAD.MOV.U32 R4, RZ, RZ, R18 ;  /* 0x000000ffff047224 */ /* 0x000fe200078e0012 */
[----:B------:R-:W-:Y:S01]  /*1640*/  MOV R20, 0x16d0 ;  /* 0x000016d000147802 */ /* 0x000fe20000000f00 */
[----:B------:R-:W-:-:S02]  /*1650*/  IMAD.MOV.U32 R5, RZ, RZ, R19 ;  /* 0x000000ffff057224 */ /* 0x000fc400078e0013 */
[----:B------:R-:W-:Y:S02]  /*1660*/  IMAD.MOV.U32 R21, RZ, RZ, 0x0 ;  /* 0x00000000ff157424 */ /* 0x000fe400078e00ff */
[----:B0-----:R-:W-:Y:S01]  /*1670*/  IMAD.U32 R6, RZ, RZ, UR4 ;  /* 0x00000004ff067e24 */ /* 0x001fe2000f8e00ff */
[----:B------:R-:W-:Y:S01]  /*1680*/  MOV R7, UR5 ;  /* 0x0000000500077c02 */ /* 0x000fe20008000f00 */
[----:B-1----:R-:W-:Y:S02]  /*1690*/  IMAD.U32 R8, RZ, RZ, UR6 ;  /* 0x00000006ff087e24 */ /* 0x002fe4000f8e00ff */
[----:B------:R-:W-:Y:S02]  /*16a0*/  IMAD.U32 R9, RZ, RZ, UR7 ;  /* 0x00000007ff097e24 */ /* 0x000fe4000f8e00ff */
[----:B--23--:R-:W-:-:S07]  /*16b0*/  IMAD.U32 R10, RZ, RZ, UR8 ;  /* 0x00000008ff0a7e24 */ /* 0x00cfce000f8e00ff */
[----:B-----5:R-:W-:Y:S05]  /*16c0*/  CALL.REL.NOINC R12 `(_Z7encryptP5tritsiP6CipherP4PolyS4_S4_ii) ;  /* 0xffffffe80c4c7344 */ /* 0x020fea0003c3ffff */
[----:B------:R-:W-:Y:S05]  /*16d0*/  BSYNC.RECONVERGENT B6 ;  /* 0x0000000000067941 */ /* 0x000fea0003800200 */
.L_x_9:
[----:B------:R-:W-:Y:S01]  /*16e0*/  IMAD.MOV.U32 R22, RZ, RZ, R4 ;  /* 0x000000ffff167224 */ /* 0x000fe200078e0004 */
[----:B------:R-:W-:-:S05]  /*16f0*/  MOV R23, R5 ;  /* 0x0000000500177202 */ /* 0x000fca0000000f00 */
[----:B------:R0:W5:Y:S01]  /*1700*/  LD.E.64 R10, desc[UR36][R22.64+0x30] ;  /* 0x00003024160a7980 */ /* 0x000162000c101b00 */
[----:B------:R-:W1:Y:S01]  /*1710*/  LDCU UR4, c[0x0][0x3b4] ;  /* 0x00007680ff0477ac */ /* 0x000e620008000800 */
[----:B------:R-:W-:Y:S01]  /*1720*/  BSSY.RECONVERGENT B6, `(.L_x_10) ;  /* 0x0000009000067945 */ /* 0x000fe20003800200 */
[----:B------:R-:W-:Y:S01]  /*1730*/  IMAD.MOV.U32 R6, RZ, RZ, R26 ;  /* 0x000000ffff067224 */ /* 0x000fe200078e001a */
[----:B------:R-:W-:Y:S01]  /*1740*/  MOV R20, 0x17b0 ;  /* 0x000017b000147802 */ /* 0x000fe20000000f00 */
[----:B------:R-:W-:Y:S02]  /*1750*/  IMAD.MOV.U32 R7, RZ, RZ, R27 ;  /* 0x000000ffff077224 */ /* 0x000fe400078e001b */
[----:B------:R-:W-:Y:S02]  /*1760*/  IMAD.MOV.U32 R4, RZ, RZ, R22 ;  /* 0x000000ffff047224 */ /* 0x000fe400078e0016 */
[----:B------:R-:W-:Y:S02]  /*1770*/  IMAD.MOV.U32 R5, RZ, RZ, R23 ;  /* 0x000000ffff057224 */ /* 0x000fe400078e0017 */
[----:B------:R-:W-:-:S02]  /*1780*/  IMAD.MOV.U32 R21, RZ, RZ, 0x0 ;  /* 0x00000000ff157424 */ /* 0x000fc400078e00ff */
[----:B01----:R-:W-:-:S07]  /*1790*/  IMAD.U32 R8, RZ, RZ, UR4 ;  /* 0x00000004ff087e24 */ /* 0x003fce000f8e00ff */
[----:B-----5:R-:W-:Y:S05]  /*17a0*/  CALL.REL.NOINC R10 `(_Z7encryptP5tritsiP6CipherP4PolyS4_S4_ii) ;  /* 0xffffffe80a147344 */ /* 0x020fea0003c3ffff */
[----:B------:R-:W-:Y:S05]  /*17b0*/  BSYNC.RECONVERGENT B6 ;  /* 0x0000000000067941 */ /* 0x000fea0003800200 */
.L_x_10:
[----:B------:R-:W0:Y:S01]  /*17c0*/  LDC.64 R6, c[0x0][0x390] ;  /* 0x0000e400ff067b82 */ /* 0x000e220000000a00 */
[----:B------:R-:W-:Y:S01]  /*17d0*/  BSSY.RECONVERGENT B0, `(.L_x_11) ;  /* 0x0000031000007945 */ /* 0x000fe20003800200 */
[----:B------:R-:W-:Y:S01]  /*17e0*/  IMAD.MOV.U32 R3, RZ, RZ, RZ ;  /* 0x000000ffff037224 */ /* 0x000fe200078e00ff */
[----:B------:R-:W-:Y:S01]  /*17f0*/  MOV R24, R4 ;  /* 0x0000000400187202 */ /* 0x000fe20000000f00 */
[----:B------:R-:W-:Y:S02]  /*1800*/  IMAD.MOV.U32 R25, RZ, RZ, R5 ;  /* 0x000000ffff197224 */ /* 0x000fe400078e0005 */
[----:B0-----:R-:W-:-:S07]  /*1810*/  IMAD.WIDE R10, R2, 0x3f0, R6 ;  /* 0x000003f0020a7825 */ /* 0x001fce00078e0206 */
.L_x_19:
[----:B--2---:R-:W2:Y:S02]  /*1820*/  LD.E R0, desc[UR36][R24.64+0x8] ;  /* 0x0000082418007980 */ /* 0x004ea4000c101900 */
[----:B--2---:R-:W-:-:S13]  /*1830*/  ISETP.GT.AND P0, PT, R3, R0, PT ;  /* 0x000000000300720c */ /* 0x004fda0003f04270 */
[----:B------:R-:W2:Y:S02]  /*1840*/  @!P0 LD.E.64 R4, desc[UR36][R24.64] ;  /* 0x0000002418048980 */ /* 0x000ea4000c101b00 */
[----:B--2---:R-:W-:-:S06]  /*1850*/  @!P0 IMAD.WIDE.U32 R4, R3, 0x4, R4 ;  /* 0x0000000403048825 */ /* 0x004fcc00078e0004 */
[----:B------:R-:W2:Y:S01]  /*1860*/  @!P0 LD.E R5, desc[UR36][R4.64] ;  /* 0x0000002404058980 */ /* 0x000ea2000c101900 */
[----:B01----:R-:W-:-:S05]  /*1870*/  IMAD.WIDE.U32 R6, R3, 0x4, R10 ;  /* 0x0000000403067825 */ /* 0x003fca00078e000a */
[----:B--2---:R0:W-:Y:S04]  /*1880*/  @!P0 STG.E desc[UR36][R6.64], R5 ;  /* 0x0000000506008986 */ /* 0x0041e8000c101924 */
[----:B------:R0:W-:Y:S04]  /*1890*/  @P0 STG.E desc[UR36][R6.64], RZ ;  /* 0x000000ff06000986 */ /* 0x0001e8000c101924 */
[----:B------:R-:W2:Y:S02]  /*18a0*/  LD.E R0, desc[UR36][R24.64+0x8] ;  /* 0x0000082418007980 */ /* 0x000ea4000c101900 */
[----:B--2---:R-:W-:-:S13]  /*18b0*/  ISETP.GE.AND P0, PT, R3, R0, PT ;  /* 0x000000000300720c */ /* 0x004fda0003f06270 */
[----:B------:R-:W2:Y:S02]  /*18c0*/  @!P0 LD.E.64 R8, desc[UR36][R24.64] ;  /* 0x0000002418088980 */ /* 0x000ea4000c101b00 */
[----:B--2---:R-:W-:-:S06]  /*18d0*/  @!P0 IMAD.WIDE.U32 R8, R3, 0x4, R8 ;  /* 0x0000000403088825 */ /* 0x004fcc00078e0008 */
[----:B------:R-:W2:Y:S01]  /*18e0*/  @!P0 LD.E R9, desc[UR36][R8.64+0x4] ;  /* 0x0000042408098980 */ /* 0x000ea2000c101900 */
[----:B------:R-:W-:-:S03]  /*18f0*/  VIADD R0, R3, 0x2 ;  /* 0x0000000203007836 */ /* 0x000fc60000000000 */
[----:B--2---:R0:W-:Y:S04]  /*1900*/  @!P0 STG.E desc[UR36][R6.64+0x4], R9 ;  /* 0x0000040906008986 */ /* 0x0041e8000c101924 */
[----:B------:R0:W-:Y:S04]  /*1910*/  @P0 STG.E desc[UR36][R6.64+0x4], RZ ;  /* 0x000004ff06000986 */ /* 0x0001e8000c101924 */
[----:B------:R-:W2:Y:S01]  /*1920*/  LD.E R13, desc[UR36][R24.64+0x8] ;  /* 0x00000824180d7980 */ /* 0x000ea2000c101900 */
[----:B------:R-:W-:Y:S01]  /*1930*/  BSSY.RECONVERGENT B1, `(.L_x_12) ;  /* 0x0000009000017945 */ /* 0x000fe20003800200 */
[----:B--2---:R-:W-:-:S13]  /*1940*/  ISETP.GT.AND P0, PT, R0, R13, PT ;  /* 0x0000000d0000720c */ /* 0x004fda0003f04270 */
[----:B0-----:R-:W-:Y:S05]  /*1950*/  @P0 BRA `(.L_x_13) ;  /* 0x0000000000140947 */ /* 0x001fea0003800000 */
[----:B------:R-:W2:Y:S02]  /*1960*/  LD.E.64 R4, desc[UR36][R24.64] ;  /* 0x0000002418047980 */ /* 0x000ea4000c101b00 */
[----:B--2---:R-:W-:-:S06]  /*1970*/  IMAD.WIDE.U32 R4, R3, 0x4, R4 ;  /* 0x0000000403047825 */ /* 0x004fcc00078e0004 */
[----:B------:R-:W2:Y:S04]  /*1980*/  LD.E R5, desc[UR36][R4.64+0x8] ;  /* 0x0000082404057980 */ /* 0x000ea8000c101900 */
[----:B--2---:R0:W-:Y:S01]  /*1990*/  STG.E desc[UR36][R6.64+0x8], R5 ;  /* 0x0000080506007986 */ /* 0x0041e2000c101924 */
[----:B------:R-:W-:Y:S05]  /*19a0*/  BRA `(.L_x_14) ;  /* 0x0000000000047947 */ /* 0x000fea0003800000 */
.L_x_13:
[----:B------:R1:W-:Y:S02]  /*19b0*/  STG.E desc[UR36][R6.64+0x8], RZ ;  /* 0x000008ff06007986 */ /* 0x0003e4000c101924 */
.L_x_14:
[----:B------:R-:W-:Y:S05]  /*19c0*/  BSYNC.RECONVERGENT B1 ;  /* 0x0000000000017941 */ /* 0x000fea0003800200 */
.L_x_12:
[----:B0-----:R-:W-:-:S05]  /*19d0*/  VIADD R5, R3, 0x3 ;  /* 0x0000000303057836 */ /* 0x001fca0000000000 */
[----:B------:R-:W-:-:S13]  /*19e0*/  ISETP.NE.AND P0, PT, R5, 0xfb, PT ;  /* 0x000000fb0500780c */ /* 0x000fda0003f05270 */
[----:B------:R-:W-:Y:S05]  /*19f0*/  @!P0 BRA `(.L_x_15) ;  /* 0x0000000000388947 */ /* 0x000fea0003800000 */
[----:B------:R-:W2:Y:S01]  /*1a00*/  LD.E R0, desc[UR36][R24.64+0x8] ;  /* 0x0000082418007980 */ /* 0x000ea2000c101900 */
[----:B------:R-:W-:Y:S01]  /*1a10*/  BSSY.RECONVERGENT B1, `(.L_x_16) ;  /* 0x000000b000017945 */ /* 0x000fe20003800200 */
[----:B--2---:R-:W-:-:S13]  /*1a20*/  ISETP.GT.AND P0, PT, R5, R0, PT ;  /* 0x000000000500720c */ /* 0x004fda0003f04270 */
[----:B------:R-:W-:Y:S05]  /*1a30*/  @P0 BRA `(.L_x_17) ;  /* 0x0000000000180947 */ /* 0x000fea0003800000 */
[----:B------:R-:W2:Y:S02]  /*1a40*/  LD.E.64 R4, desc[UR36][R24.64] ;  /* 0x0000002418047980 */ /* 0x000ea4000c101b00 */
[----:B--2---:R-:W-:-:S06]  /*1a50*/  IMAD.WIDE.U32 R4, R3, 0x4, R4 ;  /* 0x0000000403047825 */ /* 0x004fcc00078e0004 */
[----:B------:R-:W2:Y:S01]  /*1a60*/  LD.E R5, desc[UR36][R4.64+0xc] ;  /* 0x00000c2404057980 */ /* 0x000ea2000c101900 */
[----:B------:R-:W-:-:S03]  /*1a70*/  VIADD R3, R3, 0x4 ;  /* 0x0000000403037836 */ /* 0x000fc60000000000 */
[----:B--2---:R2:W-:Y:S01]  /*1a80*/  STG.E desc[UR36][R6.64+0xc], R5 ;  /* 0x00000c0506007986 */ /* 0x0045e2000c101924 */
[----:B------:R-:W-:Y:S05]  /*1a90*/  BRA `(.L_x_18) ;  /* 0x0000000000087947 */ /* 0x000fea0003800000 */
.L_x_17:
[----:B------:R0:W-:Y:S01]  /*1aa0*/  STG.E desc[UR36][R6.64+0xc], RZ ;  /* 0x00000cff06007986 */ /* 0x0001e2000c101924 */
[----:B------:R-:W-:-:S07]  /*1ab0*/  VIADD R3, R3, 0x4 ;  /* 0x0000000403037836 */ /* 0x000fce0000000000 */
.L_x_18:
[----:B------:R-:W-:Y:S05]  /*1ac0*/  BSYNC.RECONVERGENT B1 ;  /* 0x0000000000017941 */ /* 0x000fea0003800200 */
.L_x_16:
[----:B------:R-:W-:Y:S05]  /*1ad0*/  BRA `(.L_x_19) ;  /* 0xfffffffc00507947 */ /* 0x000fea000383ffff */
.L_x_15:
[----:B------:R-:W-:Y:S05]  /*1ae0*/  BSYNC.RECONVERGENT B0 ;  /* 0x0000000000007941 */ /* 0x000fea0003800200 */
.L_x_11:
[----:B------:R-:W2:Y:S01]  /*1af0*/  LD.E R3, desc[UR36][R24.64+0x8] ;  /* 0x0000082418037980 */ /* 0x000ea2000c101900 */
[----:B------:R-:W-:-:S05]  /*1b00*/  VIADD R2, R2, 0x1 ;  /* 0x0000000102027836 */ /* 0x000fca0000000000 */
[----:B------:R-:W-:Y:S01]  /*1b10*/  ISETP.GE.AND P0, PT, R2, R17, PT ;  /* 0x000000110200720c */ /* 0x000fe20003f06270 */
[----:B--2---:R0:W-:-:S12]  /*1b20*/  STG.E desc[UR36][R10.64+0x3ec], R3 ;  /* 0x0003ec030a007986 */ /* 0x0041d8000c101924 */
[----:B------:R-:W-:Y:S05]  /*1b30*/  @!P0 BRA `(.L_x_20) ;  /* 0xffffffe800748947 */ /* 0x000fea000383ffff */
[----:B------:R-:W-:Y:S05]  /*1b40*/  EXIT ;  /* 0x000000000000794d */ /* 0x000fea0003800000 */
        .type           $_Z7encryptP5tritsiP6CipherP4PolyS4_S4_ii$_Z10Poly_printP4Poly,@function
        .size           $_Z7encryptP5tritsiP6CipherP4PolyS4_S4_ii$_Z10Poly_printP4Poly,($_Z7encryptP5tritsiP6CipherP4PolyS4_S4_ii$_Z15Poly_CenterLiftP4Polyi - $_Z7encryptP5tritsiP6CipherP4PolyS4_S4_ii$_Z10Poly_printP4Poly)
$_Z7encryptP5tritsiP6CipherP4PolyS4_S4_ii$_Z10Poly_printP4Poly:
[----:B------:R-:W-:-:S05]  /*1b50*/  VIADD R1, R1, 0xffffffc8 ;  /* 0xffffffc801017836 */ /* 0x000fca0000000000 */
[----:B------:R-:W-:Y:S04]  /*1b60*/  STL [R1+0x2c], R26 ;  /* 0x00002c1a01007387 */ /* 0x000fe80000100800 */
[----:B------:R-:W-:Y:S04]  /*1b70*/  STL [R1+0x28], R25 ;  /* 0x0000281901007387 */ /* 0x000fe80000100800 */
[----:B------:R-:W-:Y:S04]  /*1b80*/  STL [R1+0x24], R24 ;  /* 0x0000241801007387 */ /* 0x000fe80000100800 */
[----:B------:R-:W-:Y:S04]  /*1b90*/  STL [R1+0x1c], R22 ;  /* 0x00001c1601007387 */ /* 0x000fe80000100800 */
[----:B------:R-:W-:Y:S04]  /*1ba0*/  STL [R1+0x18], R19 ;  /* 0x0000181301007387 */ /* 0x000fe80000100800 */
[----:B------:R-:W-:Y:S04]  /*1bb0*/  STL [R1+0x14], R18 ;  /* 0x0000141201007387 */ /* 0x000fe80000100800 */
[----:B------:R-:W-:Y:S04]  /*1bc0*/  STL [R1+0x8], R2 ;  /* 0x0000080201007387 */ /* 0x000fe80000100800 */
[----:B------:R0:W-:Y:S04]  /*1bd0*/  STL [R1+0x20], R23 ;  /* 0x0000201701007387 */ /* 0x0001e80000100800 */
[----:B------:R1:W-:Y:S04]  /*1be0*/  STL [R1+0x34], R28 ;  /* 0x0000341c01007387 */ /* 0x0003e80000100800 */
[----:B------:R2:W-:Y:S01]  /*1bf0*/  STL [R1+0x30], R27 ;  /* 0x0000301b01007387 */ /* 0x0005e20000100800 */
[----:B0-----:R-:W0:Y:S05]  /*1c00*/  BMOV.32.CLEAR R23, B8 ;  /* 0x0000000008177355 */ /* 0x001e2a0000100000 */
[----:B-1----:R-:W1:Y:S05]  /*1c10*/  BMOV.32.CLEAR R28, B6 ;  /* 0x00000000061c7355 */ /* 0x002e6a0000100000 */
[----:B--2---:R-:W2:Y:S05]  /*1c20*/  BMOV.32.CLEAR R27, B7 ;  /* 0x00000000071b7355 */ /* 0x004eaa0000100000 */
[----:B------:R-:W-:Y:S01]  /*1c30*/  BSSY.RECONVERGENT B8, `(.L_x_21) ;  /* 0x0000043000087945 */ /* 0x000fe20003800200 */
[----:B------:R3:W-:Y:S04]  /*1c40*/  STL [R1+0x10], R17 ;  /* 0x0000101101007387 */ /* 0x0007e80000100800 */
[----:B------:R4:W-:Y:S01]  /*1c50*/  STL [R1+0xc], R16 ;  /* 0x00000c1001007387 */ /* 0x0009e20000100800 */
[----:B---3--:R-:W-:Y:S01]  /*1c60*/  MOV R17, R5 ;  /* 0x0000000500117202 */ /* 0x008fe20000000f00 */
[----:B----4-:R-:W-:Y:S01]  /*1c70*/  IMAD.MOV.U32 R16, RZ, RZ, R4 ;  /* 0x000000ffff107224 */ /* 0x010fe200078e0004 */
[----:B------:R-:W3:Y:S02]  /*1c80*/  LDC.64 R24, c[0x0][0x358] ;  /* 0x0000d600ff187b82 */ /* 0x000ee40000000a00 */
[----:B---3--:R-:W-:-:S02]  /*1c90*/  R2UR UR4, R24 ;  /* 0x00000000180472ca */ /* 0x008fc400000e0000 */
[----:B------:R-:W-:-:S13]  /*1ca0*/  R2UR UR5, R25 ;  /* 0x00000000190572ca */ /* 0x000fda00000e0000 */
[----:B------:R-:W3:Y:S01]  /*1cb0*/  LD.E R5, desc[UR4][R16.64+0x8] ;  /* 0x0000080410057980 */ /* 0x000ee2000c101900 */
[----:B------:R-:W4:Y:S01]  /*1cc0*/  LDCU UR4, c[0x0][0x2f8] ;  /* 0x00005f00ff0477ac */ /* 0x000f220008000800 */
[----:B------:R-:W5:Y:S01]  /*1cd0*/  LDCU UR5, c[0x0][0x2fc] ;  /* 0x00005f80ff0577ac */ /* 0x000f620008000800 */
[----:B----4-:R-:W-:-:S05]  /*1ce0*/  IADD3 R18, P0, PT, R1, UR4, RZ ;  /* 0x0000000401127c10 */ /* 0x010fca000ff1e0ff */
[----:B-----5:R-:W-:Y:S01]  /*1cf0*/  IMAD.X R19, RZ, RZ, UR5, P0 ;  /* 0x00000005ff137e24 */ /* 0x020fe200080e06ff */
[----:B---3--:R-:W-:-:S13]  /*1d00*/  ISETP.GE.AND P0, PT, R5, RZ, PT ;  /* 0x000000ff0500720c */ /* 0x008fda0003f06270 */
[----:B012---:R-:W-:Y:S05]  /*1d10*/  @!P0 BRA `(.L_x_22) ;  /* 0x0000000000d08947 */ /* 0x007fea0003800000 */
[----:B------:R-:W-:Y:S01]  /*1d20*/  BSSY.RECONVERGENT B7, `(.L_x_22) ;  /* 0x0000033000077945 */ /* 0x000fe20003800200 */
[----:B------:R-:W-:-:S07]  /*1d30*/  IMAD.MOV.U32 R26, RZ, RZ, RZ ;  /* 0x000000ffff1a7224 */ /* 0x000fce00078e00ff */
.L_x_28:
[----:B------:R-:W-:Y:S01]  /*1d40*/  ISETP.NE.AND P0, PT, R26, R5, PT ;  /* 0x000000051a00720c */ /* 0x000fe20003f05270 */
[----:B------:R-:W-:-:S12]  /*1d50*/  BSSY.RECONVERGENT B6, `(.L_x_23) ;  /* 0x0000029000067945 */ /* 0x000fd80003800200 */
[----:B------:R-:W-:Y:S05]  /*1d60*/  @!P0 BRA `(.L_x_24) ;  /* 0x0000000000508947 */ /* 0x000fea0003800000 */
[----:B------:R-:W-:Y:S02]  /*1d70*/  R2UR UR4, R24 ;  /* 0x00000000180472ca */ /* 0x000fe400000e0000 */
[----:B------:R-:W-:-:S13]  /*1d80*/  R2UR UR5, R25 ;  /* 0x00000000190572ca */ /* 0x000fda00000e0000 */
[----:B------:R-:W2:Y:S02]  /*1d90*/  LD.E.64 R2, desc[UR4][R16.64] ;  /* 0x0000000410027980 */ /* 0x000ea4000c101b00 */
[----:B--2---:R-:W-:-:S06]  /*1da0*/  IMAD.WIDE.U32 R2, R26, 0x4, R2 ;  /* 0x000000041a027825 */ /* 0x004fcc00078e0002 */
[----:B------:R-:W2:Y:S01]  /*1db0*/  LD.E R2, desc[UR4][R2.64] ;  /* 0x0000000402027980 */ /* 0x000ea2000c101900 */
[----:B------:R-:W-:Y:S01]  /*1dc0*/  MOV R0, 0x10 ;  /* 0x0000001000007802 */ /* 0x000fe20000000f00 */
[----:B------:R-:W0:Y:S01]  /*1dd0*/  LDCU.64 UR4, c[0x4][0x18] ;  /* 0x01000300ff0477ac */ /* 0x000e220008000a00 */
[----:B------:R-:W-:Y:S02]  /*1de0*/  IMAD.MOV.U32 R6, RZ, RZ, R18 ;  /* 0x000000ffff067224 */ /* 0x000fe400078e0012 */
[----:B------:R1:W3:Y:S01]  /*1df0*/  LDC.64 R8, c[0x4][R0] ;  /* 0x0100000000087b82 */ /* 0x0002e20000000a00 */
[----:B------:R-:W-:Y:S02]  /*1e00*/  IMAD.MOV.U32 R7, RZ, RZ, R19 ;  /* 0x000000ffff077224 */ /* 0x000fe400078e0013 */
[----:B0-----:R-:W-:Y:S02]  /*1e10*/  IMAD.U32 R4, RZ, RZ, UR4 ;  /* 0x00000004ff047e24 */ /* 0x001fe4000f8e00ff */
[----:B------:R-:W-:Y:S01]  /*1e20*/  IMAD.U32 R5, RZ, RZ, UR5 ;  /* 0x00000005ff057e24 */ /* 0x000fe2000f8e00ff */
[----:B--2---:R0:W-:Y:S02]  /*1e30*/  STL [R1], R2 ;  /* 0x0000000201007387 */ /* 0x0041e40000100800 */
[----:B0-----:R-:W-:Y:S01]  /*1e40*/  MOV R2, R20 ;  /* 0x0000001400027202 */ /* 0x001fe20000000f00 */
[----:B-1-3--:R-:W-:-:S07]  /*1e50*/  IMAD.MOV.U32 R22, RZ, RZ, R21 ;  /* 0x000000ffff167224 */ /* 0x00afce00078e0015 */
[----:B------:R-:W-:-:S07]  /*1e60*/  LEPC R20, `(.L_x_25) ;  /* 0x000000001014794e */ /* 0x000fce0000000000 */
[----:B------:R-:W-:Y:S05]  /*1e70*/  CALL.ABS.NOINC R8 ;  /* 0x0000000008007343 */ /* 0x000fea0003c00000 */
.L_x_25:
[----:B------:R-:W-:Y:S02]  /*1e80*/  IMAD.MOV.U32 R20, RZ, RZ, R2 ;  /* 0x000000ffff147224 */ /* 0x000fe400078e0002 */
[----:B------:R-:W-:Y:S01]  /*1e90*/  IMAD.MOV.U32 R21, RZ, RZ, R22 ;  /* 0x000000ffff157224 */ /* 0x000fe200078e0016 */
[----:B------:R-:W-:Y:S06]  /*1ea0*/  BRA `(.L_x_26) ;  /* 0x00000000004c7947 */ /* 0x000fec0003800000 */
.L_x_24:
        /* <DEDUP_REMOVED lines=17> */
.L_x_27:
[----:B------:R-:W-:Y:S02]  /*1fc0*/  IMAD.MOV.U32 R20, RZ, RZ, R2 ;  /* 0x000000ffff147224 */ /* 0x000fe400078e0002 */
[----:B------:R-:W-:-:S07]  /*1fd0*/  IMAD.MOV.U32 R21, RZ, RZ, R22 ;  /* 0x000000ffff157224 */ /* 0x000fce00078e0016 */
.L_x_26:
[----:B------:R-:W-:Y:S05]  /*1fe0*/  BSYNC.RECONVERGENT B6 ;  /* 0x0000000000067941 */ /* 0x000fea0003800200 */
.L_x_23:
[----:B------:R-:W-:Y:S02]  /*1ff0*/  R2UR UR4, R24 ;  /* 0x00000000180472ca */ /* 0x000fe400000e0000 */
[----:B------:R-:W-:-:S13]  /*2000*/  R2UR UR5, R25 ;  /* 0x00000000190572ca */ /* 0x000fda00000e0000 */
[----:B------:R-:W2:Y:S02]  /*2010*/  LD.E R5, desc[UR4][R16.64+0x8] ;  /* 0x0000080410057980 */ /* 0x000ea4000c101900 */
[C---:B--2---:R-:W-:Y:S01]  /*2020*/  ISETP.GE.AND P0, PT, R26.reuse, R5, PT ;  /* 0x000000051a00720c */ /* 0x044fe20003f06270 */
[----:B------:R-:W-:-:S12]  /*2030*/  VIADD R26, R26, 0x1 ;  /* 0x000000011a1a7836 */ /* 0x000fd80000000000 */
[----:B------:R-:W-:Y:S05]  /*2040*/  @!P0 BRA `(.L_x_28) ;  /* 0xfffffffc003c8947 */ /* 0x000fea000383ffff */
[----:B------:R-:W-:Y:S05]  /*2050*/  BSYNC.RECONVERGENT B7 ;  /* 0x0000000000077941 */ /* 0x000fea0003800200 */
.L_x_22:
[----:B------:R-:W-:Y:S05]  /*2060*/  BSYNC.RECONVERGENT B8 ;  /* 0x0000000000087941 */ /* 0x000fea0003800200 */
.L_x_21:
[----:B------:R0:W-:Y:S05]  /*2070*/  BMOV.32 B6, R28 ;  /* 0x0000001c06007356 */ /* 0x0001ea0000000000 */
[----:B------:R1:W-:Y:S05]  /*2080*/  BMOV.32 B7, R27 ;  /* 0x0000001b07007356 */ /* 0x0003ea0000000000 */
[----:B------:R2:W-:Y:S05]  /*2090*/  BMOV.32 B8, R23 ;  /* 0x0000001708007356 */ /* 0x0005ea0000000000 */
[----:B------:R-:W3:Y:S04]  /*20a0*/  LDL R2, [R1+0x8] ;  /* 0x0000080001027983 */ /* 0x000ee80000100800 */
[----:B------:R-:W3:Y:S04]  /*20b0*/  LDL R16, [R1+0xc] ;  /* 0x00000c0001107983 */ /* 0x000ee80000100800 */
[----:B------:R-:W3:Y:S04]  /*20c0*/  LDL R17, [R1+0x10] ;  /* 0x0000100001117983 */ /* 0x000ee80000100800 */
[----:B------:R-:W3:Y:S04]  /*20d0*/  LDL R18, [R1+0x14] ;  /* 0x0000140001127983 */ /* 0x000ee80000100800 */
[----:B------:R-:W3:Y:S04]  /*20e0*/  LDL R19, [R1+0x18] ;  /* 0x0000180001137983 */ /* 0x000ee80000100800 */
[----:B------:R-:W3:Y:S04]  /*20f0*/  LDL R22, [R1+0x1c] ;  /* 0x00001c0001167983 */ /* 0x000ee80000100800 */
[----:B--2---:R-:W3:Y:S04]  /*2100*/  LDL R23, [R1+0x20] ;  /* 0x0000200001177983 */ /* 0x004ee80000100800 */
[----:B------:R-:W3:Y:S04]  /*2110*/  LDL R24, [R1+0x24] ;  /* 0x0000240001187983 */ /* 0x000ee80000100800 */
[----:B------:R-:W3:Y:S04]  /*2120*/  LDL R25, [R1+0x28] ;  /* 0x0000280001197983 */ /* 0x000ee80000100800 */
[----:B------:R-:W3:Y:S04]  /*2130*/  LDL R26, [R1+0x2c] ;  /* 0x00002c00011a7983 */ /* 0x000ee80000100800 */
[----:B-1----:R-:W3:Y:S04]  /*2140*/  LDL R27, [R1+0x30] ;  /* 0x00003000011b7983 */ /* 0x002ee80000100800 */
[----:B0-----:R0:W3:Y:S02]  /*2150*/  LDL R28, [R1+0x34] ;  /* 0x00003400011c7983 */ /* 0x0010e40000100800 */
[----:B0-----:R-:W-:Y:S01]  /*2160*/  VIADD R1, R1, 0x38 ;  /* 0x0000003801017836 */ /* 0x001fe20000000000 */
[----:B---3--:R-:W-:Y:S06]  /*2170*/  RET.REL.NODEC R20 `(_Z7encryptP5tritsiP6CipherP4PolyS4_S4_ii) ;  /* 0xffffffdc14a07950 */ /* 0x008fec0003c3ffff */
        .type           $_Z7encryptP5tritsiP6CipherP4PolyS4_S4_ii$_Z15Poly_CenterLiftP4Polyi,@function
        .size           $_Z7encryptP5tritsiP6CipherP4PolyS4_S4_ii$_Z15Poly_CenterLiftP4Polyi,($_Z7encryptP5tritsiP6CipherP4PolyS4_S4_ii$_Z16Poly_scalar_multP4Polyi - $_Z7encryptP5tritsiP6CipherP4PolyS4_S4_ii$_Z15Poly_CenterLiftP4Polyi)
$_Z7encryptP5tritsiP6CipherP4PolyS4_S4_ii$_Z15Poly_CenterLiftP4Polyi:
[----:B------:R-:W-:-:S05]  /*2180*/  VIADD R1, R1, 0xffffffd8 ;  /* 0xffffffd801017836 */ /* 0x000fca0000000000 */
        /* <DEDUP_REMOVED lines=8> */
[----:B------:R2:W-:Y:S01]  /*2210*/  STL [R1], R2 ;  /* 0x0000000201007387 */ /* 0x0005e20000100800 */
[----:B0-----:R-:W-:Y:S01]  /*2220*/  MOV R17, R5 ;  /* 0x0000000500117202 */ /* 0x001fe20000000f00 */
[----:B-1----:R-:W-:-:S02]  /*2230*/  IMAD.MOV.U32 R16, RZ, RZ, R4 ;  /* 0x000000ffff107224 */ /* 0x002fc400078e0004 */
[----:B--2---:R-:W-:Y:S01]  /*2240*/  IMAD.MOV.U32 R2, RZ, RZ, R6 ;  /* 0x000000ffff027224 */ /* 0x004fe200078e0006 */
[----:B------:R-:W-:Y:S01]  /*2250*/  MOV R0, 0x0 ;  /* 0x0000000000007802 */ /* 0x000fe20000000f00 */
[----:B------:R-:W-:Y:S02]  /*2260*/  IMAD.MOV.U32 R4, RZ, RZ, 0x48 ;  /* 0x00000048ff047424 */ /* 0x000fe400078e00ff */
[----:B------:R-:W-:Y:S01]  /*2270*/  IMAD.MOV.U32 R5, RZ, RZ, RZ ;  /* 0x000000ffff057224 */ /* 0x000fe200078e00ff */
[----:B------:R0:W1:Y:S01]  /*2280*/  LDC.64 R6, c[0x4][R0] ;  /* 0x0100000000067b82 */ /* 0x0000620000000a00 */
[----:B------:R-:W-:Y:S02]  /*2290*/  IMAD.MOV.U32 R18, RZ, RZ, R20 ;  /* 0x000000ffff127224 */ /* 0x000fe400078e0014 */
[----:B------:R-:W-:-:S07]  /*22a0*/  IMAD.MOV.U32 R19, RZ, RZ, R21 ;  /* 0x000000ffff137224 */ /* 0x000fce00078e0015 */
[----:B------:R-:W-:-:S07]  /*22b0*/  LEPC R20, `(.L_x_29) ;  /* 0x000000001014794e */ /* 0x000fce0000000000 */
[----:B01----:R-:W-:Y:S05]  /*22c0*/  CALL.ABS.NOINC R6 ;  /* 0x0000000006007343 */ /* 0x003fea0003c00000 */
.L_x_29:
[----:B------:R-:W0:Y:S01]  /*22d0*/  LDC.64 R24, c[0x0][0x358] ;  /* 0x0000d600ff187b82 */ /* 0x000e220000000a00 */
[----:B------:R-:W-:Y:S01]  /*22e0*/  ISETP.NE.U32.AND P0, PT, R4, RZ, PT ;  /* 0x000000ff0400720c */ /* 0x000fe20003f05070 */
[----:B------:R-:W-:Y:S01]  /*22f0*/  BSSY.RECONVERGENT B0, `(.L_x_30) ;  /* 0x000002e000007945 */ /* 0x000fe20003800200 */
[----:B------:R-:W-:Y:S01]  /*2300*/  IMAD.MOV.U32 R20, RZ, RZ, R18 ;  /* 0x000000ffff147224 */ /* 0x000fe200078e0012 */
[----:B------:R-:W-:Y:S01]  /*2310*/  MOV R18, R4 ;  /* 0x0000000400127202 */ /* 0x000fe20000000f00 */
[----:B------:R-:W-:Y:S01]  /*2320*/  IMAD.MOV.U32 R21, RZ, RZ, R19 ;  /* 0x000000ffff157224 */ /* 0x000fe200078e0013 */
[----:B------:R-:W-:Y:S01]  /*2330*/  ISETP.NE.AND.EX P0, PT, R5, RZ, PT, P0 ;  /* 0x000000ff0500720c */ /* 0x000fe20003f05300 */
[----:B------:R-:W-:-:S12]  /*2340*/  IMAD.MOV.U32 R19, RZ, RZ, R5 ;  /* 0x000000ffff137224 */ /* 0x000fd800078e0005 */
[----:B------:R-:W-:Y:S05]  /*2350*/  @!P0 BRA `(.L_x_31) ;  /* 0x00000000009c8947 */ /* 0x000fea0003800000 */
[C---:B0-----:R-:W-:Y:S01]  /*2360*/  R2UR UR6, R24.reuse ;  /* 0x00000000180672ca */ /* 0x041fe200000e0000 */
[----:B------:R-:W-:Y:S01]  /*2370*/  UMOV UR4, 0x42c0 ;  /* 0x000042c000047882 */ /* 0x000fe20000000000 */
[C---:B------:R-:W-:Y:S01]  /*2380*/  R2UR UR7, R25.reuse ;  /* 0x00000000190772ca */ /* 0x040fe200000e0000 */
[----:B------:R-:W-:Y:S01]  /*2390*/  IMAD.U32 R4, RZ, RZ, UR4 ;  /* 0x00000004ff047e24 */ /* 0x000fe2000f8e00ff */
[C---:B------:R-:W-:Y:S01]  /*23a0*/  R2UR UR8, R24.reuse ;  /* 0x00000000180872ca */ /* 0x040fe200000e0000 */
[----:B------:R-:W-:Y:S01]  /*23b0*/  UMOV UR5, 0x1b50 ;  /* 0x00001b5000057882 */ /* 0x000fe20000000000 */
[C---:B------:R-:W-:Y:S01]  /*23c0*/  R2UR UR9, R25.reuse ;  /* 0x00000000190972ca */ /* 0x040fe200000e0000 */
[----:B------:R-:W-:Y:S01]  /*23d0*/  UMOV UR4, 0x2a00 ;  /* 0x00002a0000047882 */ /* 0x000fe20000000000 */
[C---:B------:R-:W-:Y:S01]  /*23e0*/  R2UR UR10, R24.reuse ;  /* 0x00000000180a72ca */ /* 0x040fe200000e0000 */
[----:B------:R-:W-:Y:S01]  /*23f0*/  IMAD.U32 R6, RZ, RZ, UR5 ;  /* 0x00000005ff067e24 */ /* 0x000fe2000f8e00ff */
[C---:B------:R-:W-:Y:S01]  /*2400*/  R2UR UR11, R25.reuse ;  /* 0x00000000190b72ca */ /* 0x040fe200000e0000 */
[----:B------:R-:W-:Y:S01]  /*2410*/  IMAD.U32 R8, RZ, RZ, UR4 ;  /* 0x00000004ff087e24 */ /* 0x000fe2000f8e00ff */
[C---:B------:R-:W-:Y:S01]  /*2420*/  R2UR UR14, R24.reuse ;  /* 0x00000000180e72ca */ /* 0x040fe200000e0000 */
[----:B------:R-:W-:Y:S01]  /*2430*/  IMAD.MOV.U32 R5, RZ, RZ, RZ ;  /* 0x000000ffff057224 */ /* 0x000fe200078e00ff */
[C---:B------:R-:W-:Y:S01]  /*2440*/  R2UR UR15, R25.reuse ;  /* 0x00000000190f72ca */ /* 0x040fe200000e0000 */
[----:B------:R-:W-:Y:S01]  /*2450*/  IMAD.MOV.U32 R7, RZ, RZ, RZ ;  /* 0x000000ffff077224 */ /* 0x000fe200078e00ff */
[C---:B------:R-:W-:Y:S01]  /*2460*/  R2UR UR4, R24.reuse ;  /* 0x00000000180472ca */ /* 0x040fe200000e0000 */
[----:B------:R-:W-:Y:S01]  /*2470*/  IMAD.MOV.U32 R9, RZ, RZ, RZ ;  /* 0x000000ffff097224 */ /* 0x000fe200078e00ff */
[C---:B------:R-:W-:Y:S01]  /*2480*/  R2UR UR5, R25.reuse ;  /* 0x00000000190572ca */ /* 0x040fe200000e0000 */
[----:B------:R-:W-:Y:S01]  /*2490*/  UMOV UR16, 0x3210 ;  /* 0x0000321000107882 */ /* 0x000fe20000000000 */
[----:B------:R-:W-:Y:S01]  /*24a0*/  R2UR UR12, R24 ;  /* 0x00000000180c72ca */ /* 0x000fe200000e0000 */
[----:B------:R0:W-:Y:S01]  /*24b0*/  ST.E.64 desc[UR6][R18.64+0x10], R4 ;  /* 0x0000100412007985 */ /* 0x0001e2000c101b06 */
[----:B------:R-:W-:Y:S01]  /*24c0*/  R2UR UR13, R25 ;  /* 0x00000000190d72ca */ /* 0x000fe200000e0000 */
[----:B------:R-:W-:Y:S01]  /*24d0*/  UMOV UR17, 0x45a0 ;  /* 0x000045a000117882 */ /* 0x000fe20000000000 */
[----:B------:R-:W-:Y:S01]  /*24e0*/  UMOV UR18, 0x2180 ;  /* 0x0000218000127882 */ /* 0x000fe20000000000 */
[----:B------:R1:W-:Y:S01]  /*24f0*/  ST.E.64 desc[UR8][R18.64+0x18], R6 ;  /* 0x0000180612007985 */ /* 0x0003e2000c101b08 */
[----:B------:R-:W-:-:S02]  /*2500*/  IMAD.U32 R10, RZ, RZ, UR18 ;  /* 0x00000012ff0a7e24 */ /* 0x000fc4000f8e00ff */
[----:B------:R-:W-:Y:S01]  /*2510*/  IMAD.MOV.U32 R11, RZ, RZ, RZ ;  /* 0x000000ffff0b7224 */ /* 0x000fe200078e00ff */
[----:B------:R2:W-:Y:S04]  /*2520*/  ST.E.64 desc[UR10][R18.64+0x20], R8 ;  /* 0x0000200812007985 */ /* 0x0005e8000c101b0a */
[----:B------:R3:W-:Y:S01]  /*2530*/  ST.E.64 desc[UR8][R18.64+0x28], R10 ;  /* 0x0000280a12007985 */ /* 0x0007e2000c101b08 */
[----:B0-----:R-:W-:Y:S01]  /*2540*/  MOV R4, UR16 ;  /* 0x0000001000047c02 */ /* 0x001fe20008000f00 */
[----:B------:R-:W-:Y:S02]  /*2550*/  UMOV UR16, 0x3db0 ;  /* 0x00003db000107882 */ /* 0x000fe40000000000 */
[----:B------:R3:W-:Y:S01]  /*2560*/  ST.E.64 desc[UR6][R18.64], RZ ;  /* 0x000000ff12007985 */ /* 0x0007e2000c101b06 */
[----:B-1----:R-:W-:-:S03]  /*2570*/  IMAD.U32 R6, RZ, RZ, UR17 ;  /* 0x00000011ff067e24 */ /* 0x002fc6000f8e00ff */
[----:B------:R3:W-:Y:S01]  /*2580*/  ST.E.64 desc[UR14][R18.64+0x30], R4 ;  /* 0x0000300412007985 */ /* 0x0007e2000c101b0e */
[----:B--2---:R-:W-:-:S03]  /*2590*/  IMAD.U32 R8, RZ, RZ, UR16 ;  /* 0x00000010ff087e24 */ /* 0x004fc6000f8e00ff */
[----:B------:R3:W-:Y:S04]  /*25a0*/  ST.E.64 desc[UR12][R18.64+0x38], R6 ;  /* 0x0000380612007985 */ /* 0x0007e8000c101b0c */
[----:B------:R3:W-:Y:S04]  /*25b0*/  ST.E.64 desc[UR10][R18.64+0x40], R8 ;  /* 0x0000400812007985 */ /* 0x0007e8000c101b0a */
[----:B------:R3:W-:Y:S02]  /*25c0*/  ST.E desc[UR4][R18.64+0x8], RZ ;  /* 0x000008ff12007985 */ /* 0x0007e4000c101904 */
.L_x_31:
[----:B------:R-:W-:Y:S05]  /*25d0*/  BSYNC.RECONVERGENT B0 ;  /* 0x0000000000007941 */ /* 0x000fea0003800200 */
.L_x_30:
[----:B0-----:R-:W-:Y:S02]  /*25e0*/  R2UR UR4, R24 ;  /* 0x00000000180472ca */ /* 0x001fe400000e0000 */
[----:B------:R-:W-:-:S13]  /*25f0*/  R2UR UR5, R25 ;  /* 0x00000000190572ca */ /* 0x000fda00000e0000 */
[----:B------:R-:W2:Y:S01]  /*2600*/  LD.E R3, desc[UR4][R16.64+0x8] ;  /* 0x0000080410037980 */ /* 0x000ea2000c101900 */
[----:B------:R-:W-:Y:S01]  /*2610*/  MOV R0, 0x0 ;  /* 0x0000000000007802 */ /* 0x000fe20000000f00 */
[----:B---3--:R-:W-:Y:S02]  /*2620*/  IMAD.MOV.U32 R4, RZ, RZ, 0x4 ;  /* 0x00000004ff047424 */ /* 0x008fe400078e00ff */
[----:B------:R-:W-:Y:S01]  /*2630*/  IMAD.MOV.U32 R5, RZ, RZ, 0x0 ;  /* 0x00000000ff057424 */ /* 0x000fe200078e00ff */
[----:B------:R0:W1:Y:S01]  /*2640*/  LDC.64 R6, c[0x4][R0] ;  /* 0x0100000000067b82 */ /* 0x0000620000000a00 */
[----:B--2---:R-:W-:-:S04]  /*2650*/  IMAD.WIDE R4, R3, 0x4, R4 ;  /* 0x0000000403047825 */ /* 0x004fc800078e0204 */
[----:B------:R-:W-:Y:S01]  /*2660*/  IMAD.MOV.U32 R22, RZ, RZ, R20 ;  /* 0x000000ffff167224 */ /* 0x000fe200078e0014 */
[----:B01----:R-:W-:-:S07]  /*2670*/  MOV R23, R21 ;  /* 0x0000001500177202 */ /* 0x003fce0000000f00 */
[----:B------:R-:W-:-:S07]  /*2680*/  LEPC R20, `(.L_x_32) ;  /* 0x000000001014794e */ /* 0x000fce0000000000 */
[----:B------:R-:W-:Y:S05]  /*2690*/  CALL.ABS.NOINC R6 ;  /* 0x0000000006007343 */ /* 0x000fea0003c00000 */
.L_x_32:
[C---:B------:R-:W-:Y:S01]  /*26a0*/  R2UR UR4, R24.reuse ;  /* 0x00000000180472ca */ /* 0x040fe200000e0000 */
[----:B------:R-:W-:Y:S01]  /*26b0*/  IMAD.MOV.U32 R20, RZ, RZ, R22 ;  /* 0x000000ffff147224 */ /* 0x000fe200078e0016 */
[C---:B------:R-:W-:Y:S01]  /*26c0*/  R2UR UR5, R25.reuse ;  /* 0x00000000190572ca */ /* 0x040fe200000e0000 */
[----:B------:R-:W-:Y:S01]  /*26d0*/  IMAD.MOV.U32 R21, RZ, RZ, R23 ;  /* 0x000000ffff157224 */ /* 0x000fe200078e0017 */
[----:B------:R-:W-:Y:S02]  /*26e0*/  R2UR UR6, R24 ;  /* 0x00000000180672ca */ /* 0x000fe400000e0000 */
[----:B------:R-:W-:-:S09]  /*26f0*/  R2UR UR7, R25 ;  /* 0x00000000190772ca */ /* 0x000fd200000e0000 */
[----:B------:R0:W-:Y:S04]  /*2700*/  ST.E.64 desc[UR4][R18.64], R4 ;  /* 0x0000000412007985 */ /* 0x0001e8000c101b04 */
[----:B------:R-:W2:Y:S01]  /*2710*/  LD.E R3, desc[UR6][R16.64+0x8] ;  /* 0x0000080610037980 */ /* 0x000ea2000c101900 */
[----:B------:R-:W-:Y:S01]  /*2720*/  BSSY.RECONVERGENT B0, `(.L_x_33) ;  /* 0x0000020000007945 */ /* 0x000fe20003800200 */
[----:B--2---:R-:W-:Y:S02]  /*2730*/  ISETP.GE.AND P0, PT, R3, RZ, PT ;  /* 0x000000ff0300720c */ /* 0x004fe40003f06270 */
[----:B------:R0:W-:Y:S11]  /*2740*/  ST.E desc[UR4][R18.64+0x8], R3 ;  /* 0x0000080312007985 */ /* 0x0001f6000c101904 */
[----:B------:R-:W-:Y:S05]  /*2750*/  @!P0 BRA `(.L_x_34) ;  /* 0x0000000000708947 */ /* 0x000fea0003800000 */
[----:B------:R-:W-:Y:S01]  /*2760*/  LEA.HI R0, R2, R2, RZ, 0x1 ;  /* 0x0000000202007211 */ /* 0x000fe200078f08ff */
[----:B0-----:R-:W-:-:S03]  /*2770*/  IMAD.MOV.U32 R3, RZ, RZ, RZ ;  /* 0x000000ffff037224 */ /* 0x001fc600078e00ff */
[----:B------:R-:W-:-:S07]  /*2780*/  SHF.R.S32.HI R10, RZ, 0x1, R0 ;  /* 0x00000001ff0a7819 */ /* 0x000fce0000011400 */
.L_x_35:
[----:B------:R-:W-:Y:S02]  /*2790*/  R2UR UR4, R24 ;  /* 0x00000000180472ca */ /* 0x000fe400000e0000 */
[----:B------:R-:W-:-:S13]  /*27a0*/  R2UR UR5, R25 ;  /* 0x00000000190572ca */ /* 0x000fda00000e0000 */
[----:B------:R-:W2:Y:S02]  /*27b0*/  LD.E.64 R4, desc[UR4][R16.64] ;  /* 0x0000000410047980 */ /* 0x000ea4000c101b00 */
[----:B--2---:R-:W-:-:S06]  /*27c0*/  IMAD.WIDE.U32 R4, R3, 0x4, R4 ;  /* 0x0000000403047825 */ /* 0x004fcc00078e0004 */
[----:B------:R-:W2:Y:S02]  /*27d0*/  LD.E R5, desc[UR4][R4.64] ;  /* 0x0000000404057980 */ /* 0x000ea4000c101900 */
[----:B--2---:R-:W-:-:S13]  /*27e0*/  ISETP.GT.AND P0, PT, R5, R10, PT ;  /* 0x0000000a0500720c */ /* 0x004fda0003f04270 */
[----:B------:R-:W-:Y:S02]  /*27f0*/  @P0 R2UR UR4, R24 ;  /* 0x00000000180402ca */ /* 0x000fe400000e0000 */
[----:B------:R-:W-:-:S13]  /*2800*/  @P0 R2UR UR5, R25 ;  /* 0x00000000190502ca */ /* 0x000fda00000e0000 */
[----:B------:R-:W2:Y:S01]  /*2810*/  @P0 LD.E.64 R6, desc[UR4][R18.64] ;  /* 0x0000000412060980 */ /* 0x000ea2000c101b00 */
[----:B------:R-:W-:Y:S01]  /*2820*/  @!P0 R2UR UR6, R24 ;  /* 0x00000000180682ca */ /* 0x000fe200000e0000 */
[----:B------:R-:W-:Y:S01]  /*2830*/  @P0 IMAD.IADD R11, R5, 0x1, -R2 ;  /* 0x00000001050b0824 */ /* 0x000fe200078e0a02 */
[----:B------:R-:W-:Y:S01]  /*2840*/  @!P0 R2UR UR7, R25 ;  /* 0x00000000190782ca */ /* 0x000fe200000e0000 */
[----:B--2---:R-:W-:-:S05]  /*2850*/  @P0 IMAD.WIDE.U32 R6, R3, 0x4, R6 ;  /* 0x0000000403060825 */ /* 0x004fca00078e0006 */
[----:B------:R1:W-:Y:S07]  /*2860*/  @P0 ST.E desc[UR4][R6.64], R11 ;  /* 0x0000000b06000985 */ /* 0x0003ee000c101904 */
[----:B------:R-:W2:Y:S01]  /*2870*/  @!P0 LD.E.64 R8, desc[UR6][R18.64] ;  /* 0x0000000612088980 */ /* 0x000ea2000c101b00 */
[----:B------:R-:W-:Y:S02]  /*2880*/  @!P0 R2UR UR4, R24 ;  /* 0x00000000180482ca */ /* 0x000fe400000e0000 */
[----:B------:R-:W-:-:S02]  /*2890*/  @!P0 R2UR UR5, R25 ;  /* 0x00000000190582ca */ /* 0x000fc400000e0000 */
[----:B------:R-:W-:Y:S02]  /*28a0*/  R2UR UR6, R24 ;  /* 0x00000000180672ca */ /* 0x000fe400000e0000 */
[----:B------:R-:W-:Y:S01]  /*28b0*/  R2UR UR7, R25 ;  /* 0x00000000190772ca */ /* 0x000fe200000e0000 */
[----:B--2---:R-:W-:-:S08]  /*28c0*/  @!P0 IMAD.WIDE.U32 R8, R3, 0x4, R8 ;  /* 0x0000000403088825 */ /* 0x004fd000078e0008 */
[----:B------:R1:W-:Y:S04]  /*28d0*/  @!P0 ST.E desc[UR4][R8.64], R5 ;  /* 0x0000000508008985 */ /* 0x0003e8000c101904 */
[----:B------:R-:W2:Y:S02]  /*28e0*/  LD.E R0, desc[UR6][R16.64+0x8] ;  /* 0x0000080610007980 */ /* 0x000ea4000c101900 */
[C---:B--2---:R-:W-:Y:S01]  /*28f0*/  ISETP.GE.AND P0, PT, R3.reuse, R0, PT ;  /* 0x000000000300720c */ /* 0x044fe20003f06270 */
[----:B------:R-:W-:-:S12]  /*2900*/  VIADD R3, R3, 0x1 ;  /* 0x0000000103037836 */ /* 0x000fd80000000000 */
[----:B-1----:R-:W-:Y:S05]  /*2910*/  @!P0 BRA `(.L_x_35) ;  /* 0xfffffffc009c8947 */ /* 0x002fea000383ffff */
.L_x_34:
[----:B------:R-:W-:Y:S05]  /*2920*/  BSYNC.RECONVERGENT B0 ;  /* 0x0000000000007941 */ /* 0x000fea0003800200 */
.L_x_33:
[----:B0-----:R-:W-:Y:S01]  /*2930*/  IMAD.MOV.U32 R4, RZ, RZ, R18 ;  /* 0x000000ffff047224 */ /* 0x001fe200078e0012 */
[----:B------:R-:W2:Y:S01]  /*2940*/  LDL R2, [R1] ;  /* 0x0000000001027983 */ /* 0x000ea20000100800 */
[----:B------:R-:W-:-:S03]  /*2950*/  IMAD.MOV.U32 R5, RZ, RZ, R19 ;  /* 0x000000ffff057224 */ /* 0x000fc600078e0013 */
[----:B------:R-:W2:Y:S04]  /*2960*/  LDL R16, [R1+0x4] ;  /* 0x0000040001107983 */ /* 0x000ea80000100800 */
[----:B------:R-:W2:Y:S04]  /*2970*/  LDL R17, [R1+0x8] ;  /* 0x0000080001117983 */ /* 0x000ea80000100800 */
[----:B------:R-:W2:Y:S04]  /*2980*/  LDL R18, [R1+0xc] ;  /* 0x00000c0001127983 */ /* 0x000ea80000100800 */
[----:B------:R-:W2:Y:S04]  /*2990*/  LDL R19, [R1+0x10] ;  /* 0x0000100001137983 */ /* 0x000ea80000100800 */
[----:B------:R-:W2:Y:S04]  /*29a0*/  LDL R22, [R1+0x14] ;  /* 0x0000140001167983 */ /* 0x000ea80000100800 */
[----:B------:R-:W2:Y:S04]  /*29b0*/  LDL R23, [R1+0x18] ;  /* 0x0000180001177983 */ /* 0x000ea80000100800 */
[----:B------:R-:W2:Y:S04]  /*29c0*/  LDL R24, [R1+0x1c] ;  /* 0x00001c0001187983 */ /* 0x000ea80000100800 */
[----:B------:R0:W2:Y:S02]  /*29d0*/  LDL R25, [R1+0x20] ;  /* 0x0000200001197983 */ /* 0x0000a40000100800 */
[----:B0-----:R-:W-:Y:S01]  /*29e0*/  IADD3 R1, PT, PT, R1, 0x28, RZ ;  /* 0x0000002801017810 */ /* 0x001fe20007ffe0ff */
[----:B--2---:R-:W-:Y:S06]  /*29f0*/  RET.REL.NODEC R20 `(_Z7encryptP5tritsiP6CipherP4PolyS4_S4_ii) ;  /* 0xffffffd414807950 */ /* 0x004fec0003c3ffff */
        .type           $_Z7encryptP5tritsiP6CipherP4PolyS4_S4_ii$_Z16Poly_scalar_multP4Polyi,@function
        .size           $_Z7encryptP5tritsiP6CipherP4PolyS4_S4_ii$_Z16Poly_scalar_multP4Polyi,($_Z7encryptP5tritsiP6CipherP4PolyS4_S4_ii$_Z8Poly_addP4PolyS0_i - $_Z7encryptP5tritsiP6CipherP4PolyS4_S4_ii$_Z16Poly_scalar_multP4Polyi)
$_Z7encryptP5tritsiP6CipherP4PolyS4_S4_ii$_Z16Poly_scalar_multP4Polyi:
        /* <DEDUP_REMOVED lines=10> */
[----:B0-----:R-:W-:-:S02]  /*2aa0*/  IMAD.MOV.U32 R17, RZ, RZ, R5 ;  /* 0x000000ffff117224 */ /* 0x001fc400078e0005 */
[----:B-1----:R-:W-:Y:S02]  /*2ab0*/  IMAD.MOV.U32 R16, RZ, RZ, R4 ;  /* 0x000000ffff107224 */ /* 0x002fe400078e0004 */
[----:B--2---:R-:W-:Y:S01]  /*2ac0*/  IMAD.MOV.U32 R2, RZ, RZ, R6 ;  /* 0x000000ffff027224 */ /* 0x004fe200078e0006 */
[----:B------:R-:W-:Y:S01]  /*2ad0*/  MOV R0, 0x0 ;  /* 0x0000000000007802 */ /* 0x000fe20000000f00 */
[----:B------:R-:W-:Y:S02]  /*2ae0*/  IMAD.MOV.U32 R4, RZ, RZ, 0x48 ;  /* 0x00000048ff047424 */ /* 0x000fe400078e00ff */
[----:B------:R-:W-:Y:S01]  /*2af0*/  IMAD.MOV.U32 R5, RZ, RZ, RZ ;  /* 0x000000ffff057224 */ /* 0x000fe200078e00ff */
[----:B------:R0:W1:Y:S01]  /*2b00*/  LDC.64 R6, c[0x4][R0] ;  /* 0x0100000000067b82 */ /* 0x0000620000000a00 */
[----:B------:R-:W-:Y:S01]  /*2b10*/  IMAD.MOV.U32 R18, RZ, RZ, R20 ;  /* 0x000000ffff127224 */ /* 0x000fe200078e0014 */
[----:B------:R-:W-:-:S07]  /*2b20*/  MOV R19, R21 ;  /* 0x0000001500137202 */ /* 0x000fce0000000f00 */
[----:B------:R-:W-:-:S07]  /*2b30*/  LEPC R20, `(.L_x_36) ;  /* 0x000000001014794e */ /* 0x000fce0000000000 */
[----:B01----:R-:W-:Y:S05]  /*2b40*/  CALL.ABS.NOINC R6 ;  /* 0x0000000006007343 */ /* 0x003fea0003c00000 */
.L_x_36:
[----:B------:R-:W0:Y:S01]  /*2b50*/  LDC.64 R24, c[0x0][0x358] ;  /* 0x0000d600ff187b82 */ /* 0x000e220000000a00 */
[----:B------:R-:W-:Y:S01]  /*2b60*/  ISETP.NE.U32.AND P0, PT, R4, RZ, PT ;  /* 0x000000ff0400720c */ /* 0x000fe20003f05070 */
[----:B------:R-:W-:Y:S01]  /*2b70*/  BSSY.RECONVERGENT B0, `(.L_x_37) ;  /* 0x000002e000007945 */ /* 0x000fe20003800200 */
[----:B------:R-:W-:Y:S02]  /*2b80*/  IMAD.MOV.U32 R20, RZ, RZ, R18 ;  /* 0x000000ffff147224 */ /* 0x000fe400078e0012 */
[----:B------:R-:W-:Y:S01]  /*2b90*/  ISETP.NE.AND.EX P0, PT, R5, RZ, PT, P0 ;  /* 0x000000ff0500720c */ /* 0x000fe20003f05300 */
[----:B------:R-:W-:Y:S02]  /*2ba0*/  IMAD.MOV.U32 R21, RZ, RZ, R19 ;  /* 0x000000ffff157224 */ /* 0x000fe400078e0013 */
[----:B------:R-:W-:Y:S02]  /*2bb0*/  IMAD.MOV.U32 R18, RZ, RZ, R4 ;  /* 0x000000ffff127224 */ /* 0x000fe400078e0004 */
[----:B------:R-:W-:-:S08]  /*2bc0*/  IMAD.MOV.U32 R19, RZ, RZ, R5 ;  /* 0x000000ffff137224 */ /* 0x000fd000078e0005 */
        /* <DEDUP_REMOVED lines=10> */
[----:B------:R-:W-:Y:S01]  /*2c70*/  HFMA2 R5, -RZ, RZ, 0, 0 ;  /* 0x00000000ff057431 */ /* 0x000fe200000001ff */
        /* <DEDUP_REMOVED lines=20> */
[----:B0-----:R-:W-:Y:S01]  /*2dc0*/  IMAD.U32 R4, RZ, RZ, UR16 ;  /* 0x00000010ff047e24 */ /* 0x001fe2000f8e00ff */
        /* <DEDUP_REMOVED lines=8> */
.L_x_38:
[----:B------:R-:W-:Y:S05]  /*2e50*/  BSYNC.RECONVERGENT B0 ;  /* 0x0000000000007941 */ /* 0x000fea0003800200 */
.L_x_37:
[----:B0-----:R-:W-:Y:S02]  /*2e60*/  R2UR UR4, R24 ;  /* 0x00000000180472ca */ /* 0x001fe400000e0000 */
[----:B------:R-:W-:-:S13]  /*2e70*/  R2UR UR5, R25 ;  /* 0x00000000190572ca */ /* 0x000fda00000e0000 */
[----:B------:R-:W2:Y:S01]  /*2e80*/  LD.E R3, desc[UR4][R16.64+0x8] ;  /* 0x0000080410037980 */ /* 0x000ea2000c101900 */
[----:B------:R-:W-:Y:S01]  /*2e90*/  MOV R0, 0x0 ;  /* 0x0000000000007802 */ /* 0x000fe20000000f00 */
[----:B---3--:R-:W-:Y:S02]  /*2ea0*/  HFMA2 R4, -RZ, RZ, 0, 2.384185791015625e-07 ;  /* 0x00000004ff047431 */ /* 0x008fe400000001ff */
[----:B------:R-:W-:Y:S01]  /*2eb0*/  IMAD.MOV.U32 R5, RZ, RZ, 0x0 ;  /* 0x00000000ff057424 */ /* 0x000fe200078e00ff */
[----:B------:R0:W1:Y:S02]  /*2ec0*/  LDC.64 R6, c[0x4][R0] ;  /* 0x0100000000067b82 */ /* 0x0000640000000a00 */
[----:B--2---:R-:W-:-:S04]  /*2ed0*/  IMAD.WIDE R4, R3, 0x4, R4 ;  /* 0x0000000403047825 */ /* 0x004fc800078e0204 */
[----:B------:R-:W-:Y:S02]  /*2ee0*/  IMAD.MOV.U32 R22, RZ, RZ, R20 ;  /* 0x000000ffff167224 */ /* 0x000fe400078e0014 */
[----:B01----:R-:W-:-:S07]  /*2ef0*/  IMAD.MOV.U32 R23, RZ, RZ, R21 ;  /* 0x000000ffff177224 */ /* 0x003fce00078e0015 */
[----:B------:R-:W-:-:S07]  /*2f00*/  LEPC R20, `(.L_x_39) ;  /* 0x000000001014794e */ /* 0x000fce0000000000 */
[----:B------:R-:W-:Y:S05]  /*2f10*/  CALL.ABS.NOINC R6 ;  /* 0x0000000006007343 */ /* 0x000fea0003c00000 */
.L_x_39:
        /* <DEDUP_REMOVED lines=12> */
[----:B0-----:R-:W-:-:S07]  /*2fe0*/  IMAD.MOV.U32 R3, RZ, RZ, RZ ;  /* 0x000000ffff037224 */ /* 0x001fce00078e00ff */
.L_x_42:
[----:B------:R-:W-:Y:S02]  /*2ff0*/  R2UR UR4, R24 ;  /* 0x00000000180472ca */ /* 0x000fe400000e0000 */
[----:B------:R-:W-:-:S13]  /*3000*/  R2UR UR5, R25 ;  /* 0x00000000190572ca */ /* 0x000fda00000e0000 */
[----:B------:R-:W2:Y:S04]  /*3010*/  LD.E.64 R4, desc[UR4][R16.64] ;  /* 0x0000000410047980 */ /* 0x000ea8000c101b00 */
[----:B------:R-:W3:Y:S01]  /*3020*/  LD.E.64 R6, desc[UR4][R18.64] ;  /* 0x0000000412067980 */ /* 0x000ee2000c101b00 */
[----:B--2---:R-:W-:-:S06]  /*3030*/  IMAD.WIDE.U32 R4, R3, 0x4, R4 ;  /* 0x0000000403047825 */ /* 0x004fcc00078e0004 */
[----:B------:R-:W2:Y:S01]  /*3040*/  LD.E R5, desc[UR4][R4.64] ;  /* 0x0000000404057980 */ /* 0x000ea2000c101900 */
[----:B------:R-:W-:Y:S01]  /*3050*/  IMAD.MOV.U32 R8, RZ, RZ, RZ ;  /* 0x000000ffff087224 */ /* 0x000fe200078e00ff */
[----:B------:R-:W-:Y:S02]  /*3060*/  R2UR UR6, R24 ;  /* 0x00000000180672ca */ /* 0x000fe400000e0000 */
[----:B------:R-:W-:Y:S01]  /*3070*/  R2UR UR7, R25 ;  /* 0x00000000190772ca */ /* 0x000fe200000e0000 */
[----:B---3--:R-:W-:-:S04]  /*3080*/  IMAD.WIDE.U32 R6, R3, 0x4, R6 ;  /* 0x0000000403067825 */ /* 0x008fc800078e0006 */
[----:B--2---:R-:W-:-:S04]  /*3090*/  IMAD R9, R5, R2, RZ ;  /* 0x0000000205097224 */ /* 0x004fc800078e02ff */
[----:B------:R-:W-:-:S05]  /*30a0*/  IMAD.HI R0, R9, -0x7d734041, R8 ;  /* 0x828cbfbf09007827 */ /* 0x000fca00078e0208 */
[----:B------:R-:W-:-:S04]  /*30b0*/  SHF.R.U32.HI R11, RZ, 0x1f, R0 ;  /* 0x0000001fff0b7819 */ /* 0x000fc80000011600 */
[----:B------:R-:W-:-:S05]  /*30c0*/  LEA.HI.SX32 R11, R0, R11, 0x19 ;  /* 0x0000000b000b7211 */ /* 0x000fca00078fcaff */
[----:B------:R-:W-:-:S05]  /*30d0*/  IMAD R11, R11, -0xfb, R9 ;  /* 0xffffff050b0b7824 */ /* 0x000fca00078e0209 */
[----:B------:R1:W-:Y:S04]  /*30e0*/  ST.E desc[UR4][R6.64], R11 ;  /* 0x0000000b06007985 */ /* 0x0003e8000c101904 */
[----:B------:R-:W2:Y:S02]  /*30f0*/  LD.E R0, desc[UR6][R16.64+0x8] ;  /* 0x0000080610007980 */ /* 0x000ea4000c101900 */
[C---:B--2---:R-:W-:Y:S02]  /*3100*/  ISETP.GE.AND P0, PT, R3.reuse, R0, PT ;  /* 0x000000000300720c */ /* 0x044fe40003f06270 */
[----:B------:R-:W-:-:S11]  /*3110*/  IADD3 R3, PT, PT, R3, 0x1, RZ ;  /* 0x0000000103037810 */ /* 0x000fd60007ffe0ff */
[----:B-1----:R-:W-:Y:S05]  /*3120*/  @!P0 BRA `(.L_x_42) ;  /* 0xfffffffc00b08947 */ /* 0x002fea000383ffff */
.L_x_41:
[----:B------:R-:W-:Y:S05]  /*3130*/  BSYNC.RECONVERGENT B0 ;  /* 0x0000000000007941 */ /* 0x000fea0003800200 */
.L_x_40:
        /* <DEDUP_REMOVED lines=11> */
[----:B0-----:R-:W-:Y:S01]  /*31f0*/  VIADD R1, R1, 0x28 ;  /* 0x0000002801017836 */ /* 0x001fe20000000000 */
[----:B--2---:R-:W-:Y:S06]  /*3200*/  RET.REL.NODEC R20 `(_Z7encryptP5tritsiP6CipherP4PolyS4_S4_ii) ;  /* 0xffffffcc147c7950 */ /* 0x004fec0003c3ffff */
        .type           $_Z7encryptP5tritsiP6CipherP4PolyS4_S4_ii$_Z8Poly_addP4PolyS0_i,@function
        .size           $_Z7encryptP5tritsiP6CipherP4PolyS4_S4_ii$_Z8Poly_addP4PolyS0_i,($_Z7encryptP5tritsiP6CipherP4PolyS4_S4_ii$_Z8Poly_setP4PolyPii - $_Z7encryptP5tritsiP6CipherP4PolyS4_S4_ii$_Z8Poly_addP4PolyS0_i)
$_Z7encryptP5tritsiP6CipherP4PolyS4_S4_ii$_Z8Poly_addP4PolyS0_i:
[----:B------:R-:W-:Y:S01]  /*3210*/  VIADD R1, R1, 0xffffffd0 ;  /* 0xffffffd001017836 */ /* 0x000fe20000000000 */
[----:B------:R-:W-:Y:S01]  /*3220*/  MOV R9, R5 ;  /* 0x0000000500097202 */ /* 0x000fe20000000f00 */
[----:B------:R-:W-:Y:S02]  /*3230*/  IMAD.MOV.U32 R11, RZ, RZ, R7 ;  /* 0x000000ffff0b7224 */ /* 0x000fe400078e0007 */
[----:B------:R-:W-:Y:S01]  /*3240*/  IMAD.MOV.U32 R10, RZ, RZ, R6 ;  /* 0x000000ffff0a7224 */ /* 0x000fe200078e0006 */
[----:B------:R-:W-:Y:S04]  /*3250*/  STL [R1+0x28], R27 ;  /* 0x0000281b01007387 */ /* 0x000fe80000100800 */
        /* <DEDUP_REMOVED lines=9> */
[----:B------:R0:W-:Y:S02]  /*32f0*/  STL [R1], R2 ;  /* 0x0000000201007387 */ /* 0x0001e40000100800 */
[----:B0-----:R-:W-:-:S02]  /*3300*/  IMAD.MOV.U32 R2, RZ, RZ, R8 ;  /* 0x000000ffff027224 */ /* 0x001fc400078e0008 */
[----:B------:R-:W-:Y:S01]  /*3310*/  IMAD.MOV.U32 R8, RZ, RZ, R4 ;  /* 0x000000ffff087224 */ /* 0x000fe200078e0004 */
[----:B------:R-:W0:Y:S02]  /*3320*/  LDC.64 R24, c[0x0][0x358] ;  /* 0x0000d600ff187b82 */ /* 0x000e240000000a00 */
[C---:B0-----:R-:W-:Y:S02]  /*3330*/  R2UR UR4, R24.reuse ;  /* 0x00000000180472ca */ /* 0x041fe400000e0000 */
[C---:B------:R-:W-:Y:S02]  /*3340*/  R2UR UR5, R25.reuse ;  /* 0x00000000190572ca */ /* 0x040fe400000e0000 */
[----:B------:R-:W-:Y:S02]  /*3350*/  R2UR UR6, R24 ;  /* 0x00000000180672ca */ /* 0x000fe400000e0000 */
[----:B------:R-:W-:-:S09]  /*3360*/  R2UR UR7, R25 ;  /* 0x00000000190772ca */ /* 0x000fd200000e0000 */
[----:B------:R-:W2:Y:S04]  /*3370*/  LD.E R3, desc[UR4][R8.64+0x8] ;  /* 0x0000080408037980 */ /* 0x000ea8000c101900 */
[----:B------:R-:W2:Y:S01]  /*3380*/  LD.E R4, desc[UR6][R10.64+0x8] ;  /* 0x000008060a047980 */ /* 0x000ea2000c101900 */
[----:B------:R-:W-:Y:S01]  /*3390*/  MOV R0, 0x0 ;  /* 0x0000000000007802 */ /* 0x000fe20000000f00 */
[----:B------:R-:W-:-:S03]  /*33a0*/  IMAD.MOV.U32 R5, RZ, RZ, RZ ;  /* 0x000000ffff057224 */ /* 0x000fc600078e00ff */
[----:B------:R0:W1:Y:S01]  /*33b0*/  LDC.64 R6, c[0x4][R0] ;  /* 0x0100000000067b82 */ /* 0x0000620000000a00 */
[----:B--2---:R-:W-:Y:S01]  /*33c0*/  ISETP.GT.AND P0, PT, R3, R4, PT ;  /* 0x000000040300720c */ /* 0x004fe20003f04270 */
[----:B------:R-:W-:-:S03]  /*33d0*/  IMAD.MOV.U32 R4, RZ, RZ, 0x48 ;  /* 0x00000048ff047424 */ /* 0x000fc600078e00ff */
[----:B------:R-:W-:Y:S02]  /*33e0*/  SEL R16, R8, R10, P0 ;  /* 0x0000000a08107207 */ /* 0x000fe40000000000 */
[----:B------:R-:W-:Y:S02]  /*33f0*/  SEL R26, R10, R8, P0 ;  /* 0x000000080a1a7207 */ /* 0x000fe40000000000 */
[----:B------:R-:W-:Y:S02]  /*3400*/  SEL R17, R9, R11, P0 ;  /* 0x0000000b09117207 */ /* 0x000fe40000000000 */
[----:B------:R-:W-:Y:S01]  /*3410*/  SEL R27, R11, R9, P0 ;  /* 0x000000090b1b7207 */ /* 0x000fe20000000000 */
[----:B------:R-:W-:Y:S02]  /*3420*/  IMAD.MOV.U32 R18, RZ, RZ, R20 ;  /* 0x000000ffff127224 */ /* 0x000fe400078e0014 */
[----:B01----:R-:W-:-:S07]  /*3430*/  IMAD.MOV.U32 R19, RZ, RZ, R21 ;  /* 0x000000ffff137224 */ /* 0x003fce00078e0015 */
[----:B------:R-:W-:-:S07]  /*3440*/  LEPC R20, `(.L_x_43) ;  /* 0x000000001014794e */ /* 0x000fce0000000000 */
[----:B------:R-:W-:Y:S05]  /*3450*/  CALL.ABS.NOINC R6 ;  /* 0x0000000006007343 */ /* 0x000fea0003c00000 */
.L_x_43:
        /* <DEDUP_REMOVED lines=8> */
[C---:B------:R-:W-:Y:S01]  /*34e0*/  R2UR UR6, R24.reuse ;  /* 0x00000000180672ca */ /* 0x040fe200000e0000 */
        /* <DEDUP_REMOVED lines=38> */
.L_x_45:
[----:B------:R-:W-:Y:S05]  /*3750*/  BSYNC.RECONVERGENT B0 ;  /* 0x0000000000007941 */ /* 0x000fea0003800200 */
.L_x_44:
[----:B------:R-:W-:Y:S02]  /*3760*/  R2UR UR4, R24 ;  /* 0x00000000180472ca */ /* 0x000fe400000e0000 */
        /* <DEDUP_REMOVED lines=11> */
.L_x_46:
        /* <DEDUP_REMOVED lines=13> */
.L_x_52:
[----:B------:R-:W-:Y:S02]  /*38f0*/  R2UR UR4, R24 ;  /* 0x00000000180472ca */ /* 0x000fe400000e0000 */
[----:B------:R-:W-:-:S13]  /*3900*/  R2UR UR5, R25 ;  /* 0x00000000190572ca */ /* 0x000fda00000e0000 */
[----:B------:R-:W2:Y:S01]  /*3910*/  LD.E R0, desc[UR4][R26.64+0x8] ;  /* 0x000008041a007980 */ /* 0x000ea2000c101900 */
[----:B------:R-:W-:Y:S01]  /*3920*/  BSSY.RECONVERGENT B1, `(.L_x_49) ;  /* 0x0000032000017945 */ /* 0x000fe20003800200 */
[----:B--2---:R-:W-:-:S13]  /*3930*/  ISETP.GT.AND P0, PT, R3, R0, PT ;  /* 0x000000000300720c */ /* 0x004fda0003f04270 */
[----:B01----:R-:W-:Y:S05]  /*3940*/  @!P0 BRA `(.L_x_50) ;  /* 0x00000000002c8947 */ /* 0x003fea0003800000 */
[----:B------:R-:W-:Y:S02]  /*3950*/  R2UR UR4, R24 ;  /* 0x00000000180472ca */ /* 0x000fe400000e0000 */
[----:B------:R-:W-:-:S13]  /*3960*/  R2UR UR5, R25 ;  /* 0x00000000190572ca */ /* 0x000fda00000e0000 */
[----:B------:R-:W2:Y:S01]  /*3970*/  LD.E.64 R4, desc[UR4][R16.64] ;  /* 0x0000000410047980 */ /* 0x000ea2000c101b00 */
[----:B------:R-:W-:Y:S02]  /*3980*/  R2UR UR6, R24 ;  /* 0x00000000180672ca */ /* 0x000fe400000e0000 */
[----:B------:R-:W-:-:S13]  /*3990*/  R2UR UR7, R25 ;  /* 0x00000000190772ca */ /* 0x000fda00000e0000 */
[----:B------:R-:W3:Y:S01]  /*39a0*/  LD.E.64 R6, desc[UR6][R18.64] ;  /* 0x0000000612067980 */ /* 0x000ee2000c101b00 */
[----:B--2---:R-:W-:-:S06]  /*39b0*/  IMAD.WIDE.U32 R4, R3, 0x4, R4 ;  /* 0x0000000403047825 */ /* 0x004fcc00078e0004 */
[----:B------:R-:W2:Y:S01]  /*39c0*/  LD.E R5, desc[UR4][R4.64] ;  /* 0x0000000404057980 */ /* 0x000ea2000c101900 */
[----:B---3--:R-:W-:-:S05]  /*39d0*/  IMAD.WIDE.U32 R6, R3, 0x4, R6 ;  /* 0x0000000403067825 */ /* 0x008fca00078e0006 */
[----:B--2---:R0:W-:Y:S01]  /*39e0*/  ST.E desc[UR4][R6.64], R5 ;  /* 0x0000000506007985 */ /* 0x0041e2000c101904 */
[----:B------:R-:W-:Y:S05]  /*39f0*/  BRA `(.L_x_51) ;  /* 0x0000000000907947 */ /* 0x000fea0003800000 */
.L_x_50:
[C---:B------:R-:W-:Y:S02]  /*3a00*/  R2UR UR4, R24.reuse ;  /* 0x00000000180472ca */ /* 0x040fe400000e0000 */
[C---:B------:R-:W-:Y:S02]  /*3a10*/  R2UR UR5, R25.reuse ;  /* 0x00000000190572ca */ /* 0x040fe400000e0000 */
[----:B------:R-:W-:Y:S02]  /*3a20*/  R2UR UR6, R24 ;  /* 0x00000000180672ca */ /* 0x000fe400000e0000 */
[----:B------:R-:W-:-:S09]  /*3a30*/  R2UR UR7, R25 ;  /* 0x00000000190772ca */ /* 0x000fd200000e0000 */
[----:B------:R-:W2:Y:S04]  /*3a40*/  LD.E.64 R4, desc[UR4][R16.64] ;  /* 0x0000000410047980 */ /* 0x000ea8000c101b00 */
[----:B------:R-:W3:Y:S04]  /*3a50*/  LD.E.64 R6, desc[UR6][R26.64] ;  /* 0x000000061a067980 */ /* 0x000ee8000c101b00 */
[----:B------:R-:W4:Y:S01]  /*3a60*/  LD.E.64 R8, desc[UR4][R18.64] ;  /* 0x0000000412087980 */ /* 0x000f22000c101b00 */
[----:B------:R-:W-:-:S04]  /*3a70*/  IABS R12, R2 ;  /* 0x00000002000c7213 */ /* 0x000fc80000000000 */
[----:B------:R-:W0:Y:S08]  /*3a80*/  I2F.RP R0, R12 ;  /* 0x0000000c00007306 */ /* 0x000e300000209400 */
[----:B0-----:R-:W0:Y:S01]  /*3a90*/  MUFU.RCP R0, R0 ;  /* 0x0000000000007308 */ /* 0x001e220000001000 */
[----:B--2---:R-:W-:-:S04]  /*3aa0*/  IMAD.WIDE.U32 R4, R3, 0x4, R4 ;  /* 0x0000000403047825 */ /* 0x004fc800078e0004 */
[----:B---3--:R-:W-:Y:S02]  /*3ab0*/  IMAD.WIDE.U32 R6, R3, 0x4, R6 ;  /* 0x0000000403067825 */ /* 0x008fe400078e0006 */
[----:B------:R1:W2:Y:S04]  /*3ac0*/  LD.E R4, desc[UR4][R4.64] ;  /* 0x0000000404047980 */ /* 0x0002a8000c101900 */
[----:B------:R3:W2:Y:S01]  /*3ad0*/  LD.E R7, desc[UR6][R6.64] ;  /* 0x0000000606077980 */ /* 0x0006a2000c101900 */
[----:B0-----:R-:W-:-:S04]  /*3ae0*/  VIADD R10, R0, 0xffffffe ;  /* 0x0ffffffe000a7836 */ /* 0x001fc80000000000 */
[----:B------:R0:W1:Y:S02]  /*3af0*/  F2I.FTZ.U32.TRUNC.NTZ R11, R10 ;  /* 0x0000000a000b7305 */ /* 0x000064000021f000 */
[----:B0-----:R-:W-:Y:S02]  /*3b00*/  IMAD.MOV.U32 R10, RZ, RZ, RZ ;  /* 0x000000ffff0a7224 */ /* 0x001fe400078e00ff */
[----:B-1----:R-:W-:-:S04]  /*3b10*/  IMAD.MOV R5, RZ, RZ, -R11 ;  /* 0x000000ffff057224 */ /* 0x002fc800078e0a0b */
[----:B------:R-:W-:Y:S01]  /*3b20*/  IMAD R5, R5, R12, RZ ;  /* 0x0000000c05057224 */ /* 0x000fe200078e02ff */
[----:B---3--:R-:W-:-:S03]  /*3b30*/  IABS R6, R2 ;  /* 0x0000000200067213 */ /* 0x008fc60000000000 */
[----:B------:R-:W-:Y:S01]  /*3b40*/  IMAD.HI.U32 R11, R11, R5, R10 ;  /* 0x000000050b0b7227 */ /* 0x000fe200078e000a */
[----:B------:R-:W-:-:S03]  /*3b50*/  IADD3 R5, PT, PT, RZ, -R6, RZ ;  /* 0x80000006ff057210 */ /* 0x000fc60007ffe0ff */
[----:B----4-:R-:W-:-:S04]  /*3b60*/  IMAD.WIDE.U32 R8, R3, 0x4, R8 ;  /* 0x0000000403087825 */ /* 0x010fc800078e0008 */
[----:B--2---:R-:W-:-:S05]  /*3b70*/  IMAD.IADD R4, R4, 0x1, R7 ;  /* 0x0000000104047824 */ /* 0x004fca00078e0207 */
[----:B------:R-:W-:-:S05]  /*3b80*/  IABS R0, R4 ;  /* 0x0000000400007213 */ /* 0x000fca0000000000 */
[----:B------:R-:W-:-:S04]  /*3b90*/  IMAD.HI.U32 R11, R11, R0, RZ ;  /* 0x000000000b0b7227 */ /* 0x000fc800078e00ff */
[----:B------:R-:W-:-:S05]  /*3ba0*/  IMAD R11, R11, R5, R0 ;  /* 0x000000050b0b7224 */ /* 0x000fca00078e0200 */
[----:B------:R-:W-:Y:S02]  /*3bb0*/  ISETP.GT.U32.AND P0, PT, R12, R11, PT ;  /* 0x0000000b0c00720c */ /* 0x000fe40003f04070 */
[----:B------:R-:W-:-:S11]  /*3bc0*/  ISETP.GE.AND P2, PT, R4, RZ, PT ;  /* 0x000000ff0400720c */ /* 0x000fd60003f46270 */
[----:B------:R-:W-:-:S05]  /*3bd0*/  @!P0 IMAD.IADD R11, R11, 0x1, -R12 ;  /* 0x000000010b0b8824 */ /* 0x000fca00078e0a0c */
[----:B------:R-:W-:Y:S02]  /*3be0*/  ISETP.GT.U32.AND P1, PT, R12, R11, PT ;  /* 0x0000000b0c00720c */ /* 0x000fe40003f24070 */
[----:B------:R-:W-:-:S11]  /*3bf0*/  ISETP.NE.AND P0, PT, R2, RZ, PT ;  /* 0x000000ff0200720c */ /* 0x000fd60003f05270 */
[----:B------:R-:W-:-:S04]  /*3c00*/  @!P1 IMAD.IADD R11, R11, 0x1, -R12 ;  /* 0x000000010b0b9824 */ /* 0x000fc800078e0a0c */
[----:B------:R-:W-:Y:S01]  /*3c10*/  @!P2 IMAD.MOV R11, RZ, RZ, -R11 ;  /* 0x000000ffff0ba224 */ /* 0x000fe200078e0a0b */
[----:B------:R-:W-:-:S05]  /*3c20*/  @!P0 LOP3.LUT R11, RZ, R2, RZ, 0x33, !PT ;  /* 0x00000002ff0b8212 */ /* 0x000fca00078e33ff */
[----:B------:R1:W-:Y:S02]  /*3c30*/  ST.E desc[UR4][R8.64], R11 ;  /* 0x0000000b08007985 */ /* 0x0003e4000c101904 */
.L_x_51:
[----:B------:R-:W-:Y:S05]  /*3c40*/  BSYNC.RECONVERGENT B1 ;  /* 0x0000000000017941 */ /* 0x000fea0003800200 */
.L_x_49:
[----:B------:R-:W-:Y:S02]  /*3c50*/  R2UR UR4, R24 ;  /* 0x00000000180472ca */ /* 0x000fe400000e0000 */
[----:B------:R-:W-:-:S13]  /*3c60*/  R2UR UR5, R25 ;  /* 0x00000000190572ca */ /* 0x000fda00000e0000 */
[----:B------:R-:W2:Y:S02]  /*3c70*/  LD.E R0, desc[UR4][R16.64+0x8] ;  /* 0x0000080410007980 */ /* 0x000ea4000c101900 */
[C---:B--2---:R-:W-:Y:S01]  /*3c80*/  ISETP.GE.AND P0, PT, R3.reuse, R0, PT ;  /* 0x000000000300720c */ /* 0x044fe20003f06270 */
[----:B------:R-:W-:-:S12]  /*3c90*/  VIADD R3, R3, 0x1 ;  /* 0x0000000103037836 */ /* 0x000fd80000000000 */
[----:B------:R-:W-:Y:S05]  /*3ca0*/  @!P0 BRA `(.L_x_52) ;  /* 0xfffffffc00108947 */ /* 0x000fea000383ffff */
.L_x_48:
[----:B------:R-:W-:Y:S05]  /*3cb0*/  BSYNC.RECONVERGENT B0 ;  /* 0x0000000000007941 */ /* 0x000fea0003800200 */
.L_x_47:
[----:B0-----:R-:W-:Y:S01]  /*3cc0*/  IMAD.MOV.U32 R4, RZ, RZ, R18 ;  /* 0x000000ffff047224 */ /* 0x001fe200078e0012 */
[----:B------:R-:W1:Y:S01]  /*3cd0*/  LDL R2, [R1] ;  /* 0x0000000001027983 */ /* 0x000e620000100800 */
[----:B------:R-:W-:-:S03]  /*3ce0*/  IMAD.MOV.U32 R5, RZ, RZ, R19 ;  /* 0x000000ffff057224 */ /* 0x000fc600078e0013 */
[----:B------:R-:W1:Y:S04]  /*3cf0*/  LDL R16, [R1+0x4] ;  /* 0x0000040001107983 */ /* 0x000e680000100800 */
        /* <DEDUP_REMOVED lines=8> */
[----:B------:R0:W1:Y:S02]  /*3d80*/  LDL R27, [R1+0x28] ;  /* 0x00002800011b7983 */ /* 0x0000640000100800 */
[----:B0-----:R-:W-:Y:S01]  /*3d90*/  VIADD R1, R1, 0x30 ;  /* 0x0000003001017836 */ /* 0x001fe20000000000 */
[----:B-1----:R-:W-:Y:S06]  /*3da0*/  RET.REL.NODEC R20 `(_Z7encryptP5tritsiP6CipherP4PolyS4_S4_ii) ;  /* 0xffffffc014947950 */ /* 0x002fec0003c3ffff */
        .type           $_Z7encryptP5tritsiP6CipherP4PolyS4_S4_ii$_Z8Poly_setP4PolyPii,@function
        .size           $_Z7encryptP5tritsiP6CipherP4PolyS4_S4_ii$_Z8Poly_setP4PolyPii,($_Z7encryptP5tritsiP6CipherP4PolyS4_S4_ii$_Z9Poly_freeP4Poly - $_Z7encryptP5tritsiP6CipherP4PolyS4_S4_ii$_Z8Poly_setP4PolyPii)
$_Z7encryptP5tritsiP6CipherP4PolyS4_S4_ii$_Z8Poly_setP4PolyPii:
[----:B------:R-:W-:-:S05]  /*3db0*/  IADD3 R1, PT, PT, R1, -0x28, RZ ;  /* 0xffffffd801017810 */ /* 0x000fca0007ffe0ff */
[----:B------:R-:W-:Y:S04]  /*3dc0*/  STL [R1+0x20], R25 ;  /* 0x0000201901007387 */ /* 0x000fe80000100800 */
[----:B------:R-:W-:Y:S04]  /*3dd0*/  STL [R1+0x1c], R24 ;  /* 0x00001c1801007387 */ /* 0x000fe80000100800 */
[----:B------:R-:W-:Y:S04]  /*3de0*/  STL [R1+0x18], R23 ;  /* 0x0000181701007387 */ /* 0x000fe80000100800 */
[----:B------:R-:W-:Y:S04]  /*3df0*/  STL [R1+0x14], R22 ;  /* 0x0000141601007387 */ /* 0x000fe80000100800 */
[----:B------:R-:W-:Y:S04]  /*3e00*/  STL [R1], R2 ;  /* 0x0000000201007387 */ /* 0x000fe80000100800 */
[----:B------:R0:W-:Y:S04]  /*3e10*/  STL [R1+0x24], R26 ;  /* 0x0000241a01007387 */ /* 0x0001e80000100800 */
[----:B------:R1:W-:Y:S04]  /*3e20*/  STL [R1+0x10], R19 ;  /* 0x0000101301007387 */ /* 0x0003e80000100800 */
[----:B------:R2:W-:Y:S01]  /*3e30*/  STL [R1+0xc], R18 ;  /* 0x00000c1201007387 */ /* 0x0005e20000100800 */
[----:B0-----:R-:W0:Y:S05]  /*3e40*/  BMOV.32.CLEAR R26, B6 ;  /* 0x00000000061a7355 */ /* 0x001e2a0000100000 */
[----:B------:R-:W-:Y:S01]  /*3e50*/  BSSY.RECONVERGENT B6, `(.L_x_53) ;  /* 0x0000039000067945 */ /* 0x000fe20003800200 */
[----:B------:R3:W-:Y:S01]  /*3e60*/  STL [R1+0x8], R17 ;  /* 0x0000081101007387 */ /* 0x0007e20000100800 */
[----:B-1----:R-:W-:-:S02]  /*3e70*/  IMAD.MOV.U32 R19, RZ, RZ, R7 ;  /* 0x000000ffff137224 */ /* 0x002fc400078e0007 */
[----:B--2---:R-:W-:Y:S01]  /*3e80*/  IMAD.MOV.U32 R18, RZ, RZ, R6 ;  /* 0x000000ffff127224 */ /* 0x004fe200078e0006 */
[----:B------:R1:W-:Y:S01]  /*3e90*/  STL [R1+0x4], R16 ;  /* 0x0000041001007387 */ /* 0x0003e20000100800 */
[----:B---3--:R-:W-:Y:S02]  /*3ea0*/  IMAD.MOV.U32 R17, RZ, RZ, R5 ;  /* 0x000000ffff117224 */ /* 0x008fe400078e0005 */
[----:B-1----:R-:W-:Y:S01]  /*3eb0*/  IMAD.MOV.U32 R16, RZ, RZ, R4 ;  /* 0x000000ffff107224 */ /* 0x002fe200078e0004 */
[----:B------:R-:W1:Y:S01]  /*3ec0*/  LDC.64 R24, c[0x0][0x358] ;  /* 0x0000d600ff187b82 */ /* 0x000e620000000a00 */
[----:B------:R-:W-:Y:S04]  /*3ed0*/  BSSY.RECONVERGENT B0, `(.L_x_54) ;  /* 0x0000011000007945 */ /* 0x000fe80003800200 */
[----:B------:R-:W-:Y:S01]  /*3ee0*/  BSSY.RELIABLE B1, `(.L_x_55) ;  /* 0x000000c000017945 */ /* 0x000fe20003800100 */
[----:B0-----:R-:W-:-:S07]  /*3ef0*/  IMAD.MOV.U32 R0, RZ, RZ, R8 ;  /* 0x000000ffff007224 */ /* 0x001fce00078e0008 */
.L_x_57:
[----:B------:R-:W-:-:S13]  /*3f00*/  ISETP.GE.AND P0, PT, R0, 0x1, PT ;  /* 0x000000010000780c */ /* 0x000fda0003f06270 */
[----:B------:R-:W-:Y:S05]  /*3f10*/  @!P0 BREAK.RELIABLE B1 ;  /* 0x0000000000018942 */ /* 0x000fea0003800100 */
[----:B------:R-:W-:Y:S05]  /*3f20*/  @!P0 BRA `(.L_x_56) ;  /* 0x00000000002c8947 */ /* 0x000fea0003800000 */
[----:B-1----:R-:W-:Y:S01]  /*3f30*/  R2UR UR4, R24 ;  /* 0x00000000180472ca */ /* 0x002fe200000e0000 */
[----:B------:R-:W-:Y:S01]  /*3f40*/  VIADD R0, R0, 0xffffffff ;  /* 0xffffffff00007836 */ /* 0x000fe20000000000 */
[----:B------:R-:W-:-:S03]  /*3f50*/  R2UR UR5, R25 ;  /* 0x00000000190572ca */ /* 0x000fc600000e0000 */
[----:B------:R-:W-:-:S10]  /*3f60*/  IMAD.WIDE.U32 R2, R0, 0x4, R18 ;  /* 0x0000000400027825 */ /* 0x000fd400078e0012 */
[----:B------:R-:W2:Y:S02]  /*3f70*/  LD.E R2, desc[UR4][R2.64] ;  /* 0x0000000402027980 */ /* 0x000ea4000c101900 */
[----:B--2---:R-:W-:-:S13]  /*3f80*/  ISETP.NE.AND P0, PT, R2, RZ, PT ;  /* 0x000000ff0200720c */ /* 0x004fda0003f05270 */
[----:B------:R-:W-:Y:S05]  /*3f90*/  @!P0 BRA `(.L_x_57) ;  /* 0xfffffffc00d88947 */ /* 0x000fea000383ffff */
[----:B------:R-:W-:Y:S05]  /*3fa0*/  BSYNC.RELIABLE B1 ;  /* 0x0000000000017941 */ /* 0x000fea0003800100 */
.L_x_55:
[----:B------:R-:W-:Y:S02]  /*3fb0*/  R2UR UR4, R24 ;  /* 0x00000000180472ca */ /* 0x000fe400000e0000 */
[----:B------:R-:W-:-:S13]  /*3fc0*/  R2UR UR5, R25 ;  /* 0x00000000190572ca */ /* 0x000fda00000e0000 */
[----:B------:R0:W-:Y:S02]  /*3fd0*/  ST.E desc[UR4][R16.64+0x8], R0 ;  /* 0x0000080010007985 */ /* 0x0001e4000c101904 */
.L_x_56:
[----:B------:R-:W-:Y:S05]  /*3fe0*/  BSYNC.RECONVERGENT B0 ;  /* 0x0000000000007941 */ /* 0x000fea0003800200 */
.L_x_54:
[----:B0-----:R-:W-:Y:S01]  /*3ff0*/  MOV R0, 0x0 ;  /* 0x0000000000007802 */ /* 0x001fe20000000f00 */
[----:B------:R-:W-:-:S03]  /*4000*/  IMAD.WIDE R4, R8, 0x4, RZ ;  /* 0x0000000408047825 */ /* 0x000fc600078e02ff */
[----:B------:R0:W2:Y:S01]  /*4010*/  LDC.64 R2, c[0x4][R0] ;  /* 0x0100000000027b82 */ /* 0x0000a20000000a00 */
[----:B------:R-:W-:Y:S01]  /*4020*/  IMAD.MOV.U32 R22, RZ, RZ, R20 ;  /* 0x000000ffff167224 */ /* 0x000fe200078e0014 */
[----:B------:R-:W-:-:S07]  /*4030*/  MOV R23, R21 ;  /* 0x0000001500177202 */ /* 0x000fce0000000f00 */
[----:B------:R-:W-:-:S07]  /*4040*/  LEPC R20, `(.L_x_58) ;  /* 0x000000001014794e */ /* 0x000fce0000000000 */
[----:B012---:R-:W-:Y:S05]  /*4050*/  CALL.ABS.NOINC R2 ;  /* 0x0000000002007343 */ /* 0x007fea0003c00000 */
.L_x_58:
[----:B------:R-:W-:Y:S01]  /*4060*/  R2UR UR4, R24 ;  /* 0x00000000180472ca */ /* 0x000fe200000e0000 */
[----:B------:R-:W-:Y:S01]  /*4070*/  IMAD.MOV.U32 R20, RZ, RZ, R22 ;  /* 0x000000ffff147224 */ /* 0x000fe200078e0016 */
[----:B------:R-:W-:Y:S01]  /*4080*/  R2UR UR5, R25 ;  /* 0x00000000190572ca */ /* 0x000fe200000e0000 */
[----:B------:R-:W-:-:S12]  /*4090*/  IMAD.MOV.U32 R21, RZ, RZ, R23 ;  /* 0x000000ffff157224 */ /* 0x000fd800078e0017 */
[----:B------:R-:W2:Y:S04]  /*40a0*/  LD.E R0, desc[UR4][R16.64+0x8] ;  /* 0x0000080410007980 */ /* 0x000ea8000c101900 */
[----:B------:R0:W-:Y:S01]  /*40b0*/  ST.E.64 desc[UR4][R16.64], R4 ;  /* 0x0000000410007985 */ /* 0x0001e2000c101b04 */
[----:B--2---:R-:W-:-:S13]  /*40c0*/  ISETP.GE.AND P0, PT, R0, RZ, PT ;  /* 0x000000ff0000720c */ /* 0x004fda0003f06270 */
[----:B0-----:R-:W-:Y:S05]  /*40d0*/  @!P0 BRA `(.L_x_59) ;  /* 0x0000000000408947 */ /* 0x001fea0003800000 */
[----:B------:R-:W-:Y:S01]  /*40e0*/  BSSY.RECONVERGENT B0, `(.L_x_59) ;  /* 0x000000f000007945 */ /* 0x000fe20003800200 */
[----:B------:R-:W-:-:S07]  /*40f0*/  IMAD.MOV.U32 R7, RZ, RZ, RZ ;  /* 0x000000ffff077224 */ /* 0x000fce00078e00ff */
.L_x_60:
[C---:B------:R-:W-:Y:S01]  /*4100*/  R2UR UR6, R24.reuse ;  /* 0x00000000180672ca */ /* 0x040fe200000e0000 */
[----:B------:R-:W-:Y:S01]  /*4110*/  IMAD.WIDE.U32 R2, R7, 0x4, R18 ;  /* 0x0000000407027825 */ /* 0x000fe200078e0012 */
[C---:B------:R-:W-:Y:S02]  /*4120*/  R2UR UR7, R25.reuse ;  /* 0x00000000190772ca */ /* 0x040fe400000e0000 */
[----:B------:R-:W-:Y:S02]  /*4130*/  R2UR UR4, R24 ;  /* 0x00000000180472ca */ /* 0x000fe400000e0000 */
[----:B------:R-:W-:-:S09]  /*4140*/  R2UR UR5, R25 ;  /* 0x00000000190572ca */ /* 0x000fd200000e0000 */
[----:B------:R-:W2:Y:S04]  /*4150*/  LD.E.64 R4, desc[UR6][R16.64] ;  /* 0x0000000610047980 */ /* 0x000ea8000c101b00 */
[----:B------:R-:W3:Y:S01]  /*4160*/  LD.E R3, desc[UR4][R2.64] ;  /* 0x0000000402037980 */ /* 0x000ee2000c101900 */
[----:B--2---:R-:W-:-:S05]  /*4170*/  IMAD.WIDE.U32 R4, R7, 0x4, R4 ;  /* 0x0000000407047825 */ /* 0x004fca00078e0004 */
[----:B---3--:R0:W-:Y:S04]  /*4180*/  ST.E desc[UR4][R4.64], R3 ;  /* 0x0000000304007985 */ /* 0x0081e8000c101904 */
[----:B------:R-:W2:Y:S02]  /*4190*/  LD.E R0, desc[UR6][R16.64+0x8] ;  /* 0x0000080610007980 */ /* 0x000ea4000c101900 */
[C---:B--2---:R-:W-:Y:S01]  /*41a0*/  ISETP.GE.AND P0, PT, R7.reuse, R0, PT ;  /* 0x000000000700720c */ /* 0x044fe20003f06270 */
[----:B------:R-:W-:-:S12]  /*41b0*/  VIADD R7, R7, 0x1 ;  /* 0x0000000107077836 */ /* 0x000fd80000000000 */
[----:B0-----:R-:W-:Y:S05]  /*41c0*/  @!P0 BRA `(.L_x_60) ;  /* 0xfffffffc00cc8947 */ /* 0x001fea000383ffff */
[----:B------:R-:W-:Y:S05]  /*41d0*/  BSYNC.RECONVERGENT B0 ;  /* 0x0000000000007941 */ /* 0x000fea0003800200 */
.L_x_59:
[----:B------:R-:W-:Y:S05]  /*41e0*/  BSYNC.RECONVERGENT B6 ;  /* 0x0000000000067941 */ /* 0x000fea0003800200 */
.L_x_53:
[----:B------:R0:W-:Y:S05]  /*41f0*/  BMOV.32 B6, R26 ;  /* 0x0000001a06007356 */ /* 0x0001ea0000000000 */
[----:B------:R-:W2:Y:S04]  /*4200*/  LDL R2, [R1] ;  /* 0x0000000001027983 */ /* 0x000ea80000100800 */
[----:B------:R-:W2:Y:S04]  /*4210*/  LDL R16, [R1+0x4] ;  /* 0x0000040001107983 */ /* 0x000ea80000100800 */
[----:B------:R-:W2:Y:S04]  /*4220*/  LDL R17, [R1+0x8] ;  /* 0x0000080001117983 */ /* 0x000ea80000100800 */
[----:B------:R-:W2:Y:S04]  /*4230*/  LDL R18, [R1+0xc] ;  /* 0x00000c0001127983 */ /* 0x000ea80000100800 */
[----:B------:R-:W2:Y:S04]  /*4240*/  LDL R19, [R1+0x10] ;  /* 0x0000100001137983 */ /* 0x000ea80000100800 */
[----:B------:R-:W2:Y:S04]  /*4250*/  LDL R22, [R1+0x14] ;  /* 0x0000140001167983 */ /* 0x000ea80000100800 */
[----:B------:R-:W2:Y:S04]  /*4260*/  LDL R23, [R1+0x18] ;  /* 0x0000180001177983 */ /* 0x000ea80000100800 */
[----:B------:R-:W2:Y:S04]  /*4270*/  LDL R24, [R1+0x1c] ;  /* 0x00001c0001187983 */ /* 0x000ea80000100800 */
[----:B------:R-:W2:Y:S04]  /*4280*/  LDL R25, [R1+0x20] ;  /* 0x0000200001197983 */ /* 0x000ea80000100800 */
[----:B0-----:R0:W2:Y:S02]  /*4290*/  LDL R26, [R1+0x24] ;  /* 0x00002400011a7983 */ /* 0x0010a40000100800 */
[----:B0-----:R-:W-:Y:S01]  /*42a0*/  VIADD R1, R1, 0x28 ;  /* 0x0000002801017836 */ /* 0x001fe20000000000 */
[----:B--2---:R-:W-:Y:S06]  /*42b0*/  RET.REL.NODEC R20 `(_Z7encryptP5tritsiP6CipherP4PolyS4_S4_ii) ;  /* 0xffffffbc14507950 */ /* 0x004fec0003c3ffff */
        .type           $_Z7encryptP5tritsiP6CipherP4PolyS4_S4_ii$_Z9Poly_freeP4Poly,@function
        .size           $_Z7encryptP5tritsiP6CipherP4PolyS4_S4_ii$_Z9Poly_freeP4Poly,($_Z7encryptP5tritsiP6CipherP4PolyS4_S4_ii$_Z9Poly_multP4PolyS0_S0_i - $_Z7encryptP5tritsiP6CipherP4PolyS4_S4_ii$_Z9Poly_freeP4Poly)
$_Z7encryptP5tritsiP6CipherP4PolyS4_S4_ii$_Z9Poly_freeP4Poly:
[----:B------:R-:W-:-:S05]  /*42c0*/  VIADD R1, R1, 0xffffffe0 ;  /* 0xffffffe001017836 */ /* 0x000fca0000000000 */
        /* <DEDUP_REMOVED lines=10> */
[----:B-1----:R-:W-:Y:S01]  /*4370*/  IMAD.MOV.U32 R17, RZ, RZ, R5 ;  /* 0x000000ffff117224 */ /* 0x002fe200078e0005 */
[----:B--2---:R-:W-:Y:S01]  /*4380*/  MOV R16, R4 ;  /* 0x0000000400107202 */ /* 0x004fe20000000f00 */
[----:B------:R-:W1:Y:S02]  /*4390*/  LDC.64 R24, c[0x0][0x358] ;  /* 0x0000d600ff187b82 */ /* 0x000e640000000a00 */
[----:B-1----:R-:W-:-:S02]  /*43a0*/  R2UR UR4, R24 ;  /* 0x00000000180472ca */ /* 0x002fc400000e0000 */
[----:B------:R-:W-:-:S13]  /*43b0*/  R2UR UR5, R25 ;  /* 0x00000000190572ca */ /* 0x000fda00000e0000 */
[----:B------:R-:W2:Y:S02]  /*43c0*/  LD.E.64 R4, desc[UR4][R16.64] ;  /* 0x0000000410047980 */ /* 0x000ea4000c101b00 */
[----:B--2---:R-:W-:-:S04]  /*43d0*/  ISETP.NE.U32.AND P0, PT, R4, RZ, PT ;  /* 0x000000ff0400720c */ /* 0x004fc80003f05070 */
[----:B------:R-:W-:-:S13]  /*43e0*/  ISETP.NE.AND.EX P0, PT, R5, RZ, PT, P0 ;  /* 0x000000ff0500720c */ /* 0x000fda0003f05300 */
[----:B0-----:R-:W-:Y:S05]  /*43f0*/  @!P0 BRA `(.L_x_62) ;  /* 0x0000000000388947 */ /* 0x001fea0003800000 */
[----:B------:R-:W-:-:S04]  /*4400*/  MOV R0, 0x8 ;  /* 0x0000000800007802 */ /* 0x000fc80000000f00 */
[----:B------:R0:W1:Y:S01]  /*4410*/  LDC.64 R2, c[0x4][R0] ;  /* 0x0100000000027b82 */ /* 0x0000620000000a00 */
[----:B------:R-:W-:Y:S02]  /*4420*/  IMAD.MOV.U32 R18, RZ, RZ, R20 ;  /* 0x000000ffff127224 */ /* 0x000fe400078e0014 */
[----:B------:R-:W-:-:S07]  /*4430*/  IMAD.MOV.U32 R19, RZ, RZ, R21 ;  /* 0x000000ffff137224 */ /* 0x000fce00078e0015 */
[----:B------:R-:W-:-:S07]  /*4440*/  LEPC R20, `(.L_x_63) ;  /* 0x000000001014794e */ /* 0x000fce0000000000 */
[----:B01----:R-:W-:Y:S05]  /*4450*/  CALL.ABS.NOINC R2 ;  /* 0x0000000002007343 */ /* 0x003fea0003c00000 */
.L_x_63:
[C---:B------:R-:W-:Y:S01]  /*4460*/  R2UR UR4, R24.reuse ;  /* 0x00000000180472ca */ /* 0x040fe200000e0000 */
[----:B------:R-:W-:Y:S01]  /*4470*/  IMAD.MOV.U32 R20, RZ, RZ, R18 ;  /* 0x000000ffff147224 */ /* 0x000fe200078e0012 */
[C---:B------:R-:W-:Y:S01]  /*4480*/  R2UR UR5, R25.reuse ;  /* 0x00000000190572ca */ /* 0x040fe200000e0000 */
[----:B------:R-:W-:Y:S01]  /*4490*/  IMAD.MOV.U32 R21, RZ, RZ, R19 ;  /* 0x000000ffff157224 */ /* 0x000fe200078e0013 */
[----:B------:R-:W-:Y:S02]  /*44a0*/  R2UR UR6, R24 ;  /* 0x00000000180672ca */ /* 0x000fe400000e0000 */
[----:B------:R-:W-:-:S09]  /*44b0*/  R2UR UR7, R25 ;  /* 0x00000000190772ca */ /* 0x000fd200000e0000 */
[----:B------:R0:W-:Y:S04]  /*44c0*/  ST.E.64 desc[UR4][R16.64], RZ ;  /* 0x000000ff10007985 */ /* 0x0001e8000c101b04 */
[----:B------:R0:W-:Y:S02]  /*44d0*/  ST.E desc[UR6][R16.64+0x8], RZ ;  /* 0x000008ff10007985 */ /* 0x0001e4000c101906 */
.L_x_62:
[----:B------:R-:W-:Y:S05]  /*44e0*/  BSYNC.RECONVERGENT B6 ;  /* 0x0000000000067941 */ /* 0x000fea0003800200 */
.L_x_61:
[----:B------:R1:W-:Y:S05]  /*44f0*/  BMOV.32 B6, R22 ;  /* 0x0000001606007356 */ /* 0x0003ea0000000000 */
[----:B------:R-:W2:Y:S04]  /*4500*/  LDL R2, [R1] ;  /* 0x0000000001027983 */ /* 0x000ea80000100800 */
[----:B0-----:R-:W2:Y:S04]  /*4510*/  LDL R16, [R1+0x4] ;  /* 0x0000040001107983 */ /* 0x001ea80000100800 */
[----:B------:R-:W2:Y:S04]  /*4520*/  LDL R17, [R1+0x8] ;  /* 0x0000080001117983 */ /* 0x000ea80000100800 */
[----:B------:R-:W2:Y:S04]  /*4530*/  LDL R18, [R1+0xc] ;  /* 0x00000c0001127983 */ /* 0x000ea80000100800 */
[----:B------:R-:W2:Y:S04]  /*4540*/  LDL R19, [R1+0x10] ;  /* 0x0000100001137983 */ /* 0x000ea80000100800 */
[----:B-1----:R-:W2:Y:S04]  /*4550*/  LDL R22, [R1+0x14] ;  /* 0x0000140001167983 */ /* 0x002ea80000100800 */
[----:B------:R-:W2:Y:S04]  /*4560*/  LDL R24, [R1+0x18] ;  /* 0x0000180001187983 */ /* 0x000ea80000100800 */
[----:B------:R0:W2:Y:S02]  /*4570*/  LDL R25, [R1+0x1c] ;  /* 0x00001c0001197983 */ /* 0x0000a40000100800 */
[----:B0-----:R-:W-:Y:S01]  /*4580*/  VIADD R1, R1, 0x20 ;  /* 0x0000002001017836 */ /* 0x001fe20000000000 */
[----:B--2---:R-:W-:Y:S06]  /*4590*/  RET.REL.NODEC R20 `(_Z7encryptP5tritsiP6CipherP4PolyS4_S4_ii) ;  /* 0xffffffb814987950 */ /* 0x004fec0003c3ffff */
        .type           $_Z7encryptP5tritsiP6CipherP4PolyS4_S4_ii$_Z9Poly_multP4PolyS0_S0_i,@function
        .size           $_Z7encryptP5tritsiP6CipherP4PolyS4_S4_ii$_Z9Poly_multP4PolyS0_S0_i,(.L_x_86 - $_Z7encryptP5tritsiP6CipherP4PolyS4_S4_ii$_Z9Poly_multP4PolyS0_S0_i)
$_Z7encryptP5tritsiP6CipherP4PolyS4_S4_ii$_Z9Poly_multP4PolyS0_S0_i:
        /* <DEDUP_REMOVED lines=12> */
[----:B0-----:R-:W-:-:S03]  /*4660*/  MOV R19, R7 ;  /* 0x0000000700137202 */ /* 0x001fc60000000f00 */
[----:B------:R0:W-:Y:S01]  /*4670*/  STL [R1+0x4], R16 ;  /* 0x0000041001007387 */ /* 0x0001e20000100800 */
[----:B-1----:R-:W-:-:S03]  /*4680*/  IMAD.MOV.U32 R18, RZ, RZ, R6 ;  /* 0x000000ffff127224 */ /* 0x002fc600078e0006 */
[----:B------:R1:W-:Y:S01]  /*4690*/  STL [R1], R2 ;  /* 0x0000000201007387 */ /* 0x0003e20000100800 */
[----:B--2---:R-:W-:Y:S02]  /*46a0*/  IMAD.MOV.U32 R17, RZ, RZ, R5 ;  /* 0x000000ffff117224 */ /* 0x004fe400078e0005 */
[----:B0-----:R-:W-:Y:S02]  /*46b0*/  IMAD.MOV.U32 R16, RZ, RZ, R4 ;  /* 0x000000ffff107224 */ /* 0x001fe400078e0004 */
[----:B-1----:R-:W-:Y:S01]  /*46c0*/  IMAD.MOV.U32 R2, RZ, RZ, R10 ;  /* 0x000000ffff027224 */ /* 0x002fe200078e000a */
[----:B------:R-:W0:Y:S02]  /*46d0*/  LDC.64 R28, c[0x0][0x358] ;  /* 0x0000d600ff1c7b82 */ /* 0x000e240000000a00 */
[----:B0-----:R-:W-:Y:S02]  /*46e0*/  R2UR UR4, R28 ;  /* 0x000000001c0472ca */ /* 0x001fe400000e0000 */
[----:B------:R-:W-:-:S13]  /*46f0*/  R2UR UR5, R29 ;  /* 0x000000001d0572ca */ /* 0x000fda00000e0000 */
[----:B------:R0:W5:Y:S01]  /*4700*/  LD.E R26, desc[UR4][R8.64+0x8] ;  /* 0x00000804081a7980 */ /* 0x000162000c101900 */
[----:B------:R-:W-:Y:S01]  /*4710*/  MOV R0, 0x0 ;  /* 0x0000000000007802 */ /* 0x000fe20000000f00 */
[----:B------:R-:W-:Y:S02]  /*4720*/  IMAD.MOV.U32 R4, RZ, RZ, 0x48 ;  /* 0x00000048ff047424 */ /* 0x000fe400078e00ff */
[----:B------:R-:W-:Y:S01]  /*4730*/  IMAD.MOV.U32 R5, RZ, RZ, RZ ;  /* 0x000000ffff057224 */ /* 0x000fe200078e00ff */
[----:B------:R0:W1:Y:S01]  /*4740*/  LDC.64 R6, c[0x4][R0] ;  /* 0x0100000000067b82 */ /* 0x0000620000000a00 */
[----:B------:R-:W-:Y:S02]  /*4750*/  IMAD.MOV.U32 R22, RZ, RZ, R20 ;  /* 0x000000ffff167224 */ /* 0x000fe400078e0014 */
[----:B------:R-:W-:-:S07]  /*4760*/  IMAD.MOV.U32 R23, RZ, RZ, R21 ;  /* 0x000000ffff177224 */ /* 0x000fce00078e0015 */
[----:B------:R-:W-:-:S07]  /*4770*/  LEPC R20, `(.L_x_64) ;  /* 0x000000001014794e */ /* 0x000fce0000000000 */
[----:B01---5:R-:W-:Y:S05]  /*4780*/  CALL.ABS.NOINC R6 ;  /* 0x0000000006007343 */ /* 0x023fea0003c00000 */
.L_x_64:
[----:B------:R-:W-:Y:S01]  /*4790*/  MOV R8, 0x0 ;  /* 0x0000000000087802 */ /* 0x000fe20000000f00 */
[----:B------:R-:W-:Y:S01]  /*47a0*/  BSSY.RECONVERGENT B0, `(.L_x_65) ;  /* 0x0000031000007945 */ /* 0x000fe20003800200 */
[----:B------:R-:W-:Y:S01]  /*47b0*/  ISETP.NE.U32.AND P0, PT, R4, RZ, PT ;  /* 0x000000ff0400720c */ /* 0x000fe20003f05070 */
[----:B------:R-:W-:Y:S01]  /*47c0*/  IMAD.MOV.U32 R21, RZ, RZ, R23 ;  /* 0x000000ffff157224 */ /* 0x000fe200078e0017 */
[----:B------:R-:W-:Y:S01]  /*47d0*/  MOV R20, R22 ;  /* 0x0000001600147202 */ /* 0x000fe20000000f00 */
[----:B------:R-:W-:Y:S01]  /*47e0*/  IMAD.WIDE R6, R26, 0x4, RZ ;  /* 0x000000041a067825 */ /* 0x000fe200078e02ff */
[----:B------:R-:W0:Y:S01]  /*47f0*/  LDC.64 R8, c[0x4][R8] ;  /* 0x0100000008087b82 */ /* 0x000e220000000a00 */
[----:B------:R-:W-:Y:S02]  /*4800*/  ISETP.NE.AND.EX P0, PT, R5, RZ, PT, P0 ;  /* 0x000000ff0500720c */ /* 0x000fe40003f05300 */
[----:B------:R-:W-:Y:S02]  /*4810*/  IMAD.MOV.U32 R22, RZ, RZ, R4 ;  /* 0x000000ffff167224 */ /* 0x000fe400078e0004 */
[----:B------:R-:W-:-:S09]  /*4820*/  IMAD.MOV.U32 R23, RZ, RZ, R5 ;  /* 0x000000ffff177224 */ /* 0x000fd200078e0005 */
        /* <DEDUP_REMOVED lines=9> */
[----:B------:R-:W-:Y:S01]  /*48c0*/  R2UR UR10, R28 ;  /* 0x000000001c0a72ca */ /* 0x000fe200000e0000 */
[----:B------:R-:W-:Y:S01]  /*48d0*/  IMAD.U32 R10, RZ, RZ, UR5 ;  /* 0x00000005ff0a7e24 */ /* 0x000fe2000f8e00ff */
[----:B------:R-:W-:Y:S01]  /*48e0*/  R2UR UR11, R29 ;  /* 0x000000001d0b72ca */ /* 0x000fe200000e0000 */
[----:B------:R-:W-:-:S02]  /*48f0*/  IMAD.U32 R12, RZ, RZ, UR4 ;  /* 0x00000004ff0c7e24 */ /* 0x000fc4000f8e00ff */
[----:B------:R-:W-:Y:S02]  /*4900*/  HFMA2 R11, -RZ, RZ, 0, 0 ;  /* 0x00000000ff0b7431 */ /* 0x000fe400000001ff */
[----:B------:R-:W-:Y:S01]  /*4910*/  IMAD.MOV.U32 R5, RZ, RZ, RZ ;  /* 0x000000ffff057224 */ /* 0x000fe200078e00ff */
[C---:B------:R-:W-:Y:S01]  /*4920*/  R2UR UR14, R28.reuse ;  /* 0x000000001c0e72ca */ /* 0x040fe200000e0000 */
[----:B------:R-:W-:Y:S01]  /*4930*/  IMAD.MOV.U32 R13, RZ, RZ, RZ ;  /* 0x000000ffff0d7224 */ /* 0x000fe200078e00ff */
[C---:B------:R-:W-:Y:S01]  /*4940*/  R2UR UR15, R29.reuse ;  /* 0x000000001d0f72ca */ /* 0x040fe200000e0000 */
[----:B------:R-:W-:Y:S01]  /*4950*/  UMOV UR16, 0x3210 ;  /* 0x0000321000107882 */ /* 0x000fe20000000000 */
[C---:B------:R-:W-:Y:S01]  /*4960*/  R2UR UR4, R28.reuse ;  /* 0x000000001c0472ca */ /* 0x040fe200000e0000 */
[----:B------:R1:W-:Y:S01]  /*4970*/  ST.E.64 desc[UR6][R22.64+0x10], R4 ;  /* 0x0000100416007985 */ /* 0x0003e2000c101b06 */
[C---:B------:R-:W-:Y:S01]  /*4980*/  R2UR UR5, R29.reuse ;  /* 0x000000001d0572ca */ /* 0x040fe200000e0000 */
[----:B------:R-:W-:Y:S01]  /*4990*/  UMOV UR17, 0x45a0 ;  /* 0x000045a000117882 */ /* 0x000fe20000000000 */
[----:B------:R-:W-:Y:S01]  /*49a0*/  R2UR UR12, R28 ;  /* 0x000000001c0c72ca */ /* 0x000fe200000e0000 */
[----:B------:R-:W-:Y:S01]  /*49b0*/  UMOV UR18, 0x2180 ;  /* 0x0000218000127882 */ /* 0x000fe20000000000 */
[----:B------:R-:W-:Y:S01]  /*49c0*/  R2UR UR13, R29 ;  /* 0x000000001d0d72ca */ /* 0x000fe200000e0000 */
[----:B------:R2:W-:Y:S01]  /*49d0*/  ST.E.64 desc[UR8][R22.64+0x18], R10 ;  /* 0x0000180a16007985 */ /* 0x0005e2000c101b08 */
[----:B------:R-:W-:-:S02]  /*49e0*/  IMAD.U32 R14, RZ, RZ, UR18 ;  /* 0x00000012ff0e7e24 */ /* 0x000fc4000f8e00ff */
[----:B------:R-:W-:Y:S01]  /*49f0*/  IMAD.MOV.U32 R15, RZ, RZ, RZ ;  /* 0x000000ffff0f7224 */ /* 0x000fe200078e00ff */
[----:B------:R3:W-:Y:S01]  /*4a00*/  ST.E.64 desc[UR10][R22.64+0x20], R12 ;  /* 0x0000200c16007985 */ /* 0x0007e2000c101b0a */
[----:B-1----:R-:W-:Y:S01]  /*4a10*/  IMAD.U32 R4, RZ, RZ, UR16 ;  /* 0x00000010ff047e24 */ /* 0x002fe2000f8e00ff */
[----:B------:R-:W-:Y:S02]  /*4a20*/  UMOV UR16, 0x3db0 ;  /* 0x00003db000107882 */ /* 0x000fe40000000000 */
[----:B------:R1:W-:Y:S01]  /*4a30*/  ST.E.64 desc[UR8][R22.64+0x28], R14 ;  /* 0x0000280e16007985 */ /* 0x0003e2000c101b08 */
[----:B--2---:R-:W-:-:S03]  /*4a40*/  IMAD.U32 R10, RZ, RZ, UR17 ;  /* 0x00000011ff0a7e24 */ /* 0x004fc6000f8e00ff */
[----:B------:R1:W-:Y:S01]  /*4a50*/  ST.E.64 desc[UR14][R22.64+0x30], R4 ;  /* 0x0000300416007985 */ /* 0x0003e2000c101b0e */
[----:B---3--:R-:W-:-:S03]  /*4a60*/  IMAD.U32 R12, RZ, RZ, UR16 ;  /* 0x00000010ff0c7e24 */ /* 0x008fc6000f8e00ff */
[----:B------:R1:W-:Y:S04]  /*4a70*/  ST.E.64 desc[UR12][R22.64+0x38], R10 ;  /* 0x0000380a16007985 */ /* 0x0003e8000c101b0c */
[----:B------:R1:W-:Y:S04]  /*4a80*/  ST.E.64 desc[UR10][R22.64+0x40], R12 ;  /* 0x0000400c16007985 */ /* 0x0003e8000c101b0a */
[----:B------:R1:W-:Y:S04]  /*4a90*/  ST.E.64 desc[UR6][R22.64], RZ ;  /* 0x000000ff16007985 */ /* 0x0003e8000c101b06 */
[----:B------:R1:W-:Y:S02]  /*4aa0*/  ST.E desc[UR4][R22.64+0x8], RZ ;  /* 0x000008ff16007985 */ /* 0x0003e4000c101904 */
.L_x_66:
[----:B------:R-:W-:Y:S05]  /*4ab0*/  BSYNC.RECONVERGENT B0 ;  /* 0x0000000000007941 */ /* 0x000fea0003800200 */
.L_x_65:
[----:B-1----:R-:W-:Y:S01]  /*4ac0*/  IMAD.MOV.U32 R4, RZ, RZ, R6 ;  /* 0x000000ffff047224 */ /* 0x002fe200078e0006 */
[----:B------:R-:W-:Y:S01]  /*4ad0*/  MOV R5, R7 ;  /* 0x0000000700057202 */ /* 0x000fe20000000f00 */
[----:B------:R-:W-:Y:S02]  /*4ae0*/  IMAD.MOV.U32 R24, RZ, RZ, R20 ;  /* 0x000000ffff187224 */ /* 0x000fe400078e0014 */
[----:B------:R-:W-:-:S07]  /*4af0*/  IMAD.MOV.U32 R25, RZ, RZ, R21 ;  /* 0x000000ffff197224 */ /* 0x000fce00078e0015 */
[----:B------:R-:W-:-:S07]  /*4b00*/  LEPC R20, `(.L_x_67) ;  /* 0x000000001014794e */ /* 0x000fce0000000000 */
[----:B0-----:R-:W-:Y:S05]  /*4b10*/  CALL.ABS.NOINC R8 ;  /* 0x0000000008007343 */ /* 0x001fea0003c00000 */
.L_x_67:
[----:B------:R-:W-:Y:S01]  /*4b20*/  R2UR UR4, R28 ;  /* 0x000000001c0472ca */ /* 0x000fe200000e0000 */
[----:B------:R-:W-:Y:S01]  /*4b30*/  VIADD R3, R26, 0xffffffff ;  /* 0xffffffff1a037836 */ /* 0x000fe20000000000 */
[C---:B------:R-:W-:Y:S01]  /*4b40*/  R2UR UR5, R29.reuse ;  /* 0x000000001d0572ca */ /* 0x040fe200000e0000 */
[----:B------:R-:W-:Y:S01]  /*4b50*/  IMAD.MOV.U32 R20, RZ, RZ, R24 ;  /* 0x000000ffff147224 */ /* 0x000fe200078e0018 */
[C---:B------:R-:W-:Y:S01]  /*4b60*/  R2UR UR6, R28.reuse ;  /* 0x000000001c0672ca */ /* 0x040fe200000e0000 */
[----:B------:R-:W-:Y:S01]  /*4b70*/  IMAD.MOV.U32 R21, RZ, RZ, R25 ;  /* 0x000000ffff157224 */ /* 0x000fe200078e0019 */
[C---:B------:R-:W-:Y:S02]  /*4b80*/  R2UR UR7, R29.reuse ;  /* 0x000000001d0772ca */ /* 0x040fe400000e0000 */
[----:B------:R-:W-:Y:S02]  /*4b90*/  R2UR UR8, R28 ;  /* 0x000000001c0872ca */ /* 0x000fe400000e0000 */
[----:B------:R-:W-:-:S05]  /*4ba0*/  R2UR UR9, R29 ;  /* 0x000000001d0972ca */ /* 0x000fca00000e0000 */
[----:B------:R0:W-:Y:S04]  /*4bb0*/  ST.E.64 desc[UR4][R22.64], R4 ;  /* 0x0000000416007985 */ /* 0x0001e8000c101b04 */
[----:B------:R0:W-:Y:S04]  /*4bc0*/  ST.E desc[UR6][R22.64+0x8], R3 ;  /* 0x0000080316007985 */ /* 0x0001e8000c101906 */
[----:B------:R-:W2:Y:S01]  /*4bd0*/  LD.E R0, desc[UR8][R16.64+0x8] ;  /* 0x0000080810007980 */ /* 0x000ea2000c101900 */
[----:B------:R-:W-:Y:S01]  /*4be0*/  BSSY.RECONVERGENT B0, `(.L_x_68) ;  /* 0x000005d000007945 */ /* 0x000fe20003800200 */
[----:B--2---:R-:W-:-:S13]  /*4bf0*/  ISETP.GE.AND P0, PT, R0, RZ, PT ;  /* 0x000000ff0000720c */ /* 0x004fda0003f06270 */
[----:B0-----:R-:W-:Y:S05]  /*4c00*/  @!P0 BRA `(.L_x_69) ;  /* 0x0000000400688947 */ /* 0x001fea0003800000 */
[----:B------:R-:W-:Y:S02]  /*4c10*/  R2UR UR4, R28 ;  /* 0x000000001c0472ca */ /* 0x000fe400000e0000 */
[----:B------:R-:W-:-:S13]  /*4c20*/  R2UR UR5, R29 ;  /* 0x000000001d0572ca */ /* 0x000fda00000e0000 */
[----:B------:R-:W2:Y:S02]  /*4c30*/  LD.E R3, desc[UR4][R18.64+0x8] ;  /* 0x0000080412037980 */ /* 0x000ea4000c101900 */
[----:B--2---:R-:W-:Y:S01]  /*4c40*/  ISETP.GE.AND P0, PT, R3, RZ, PT ;  /* 0x000000ff0300720c */ /* 0x004fe20003f06270 */
[----:B------:R-:W-:Y:S02]  /*4c50*/  IMAD.MOV.U32 R3, RZ, RZ, R0 ;  /* 0x000000ffff037224 */ /* 0x000fe400078e0000 */
[----:B------:R-:W-:-:S10]  /*4c60*/  IMAD.MOV.U32 R0, RZ, RZ, RZ ;  /* 0x000000ffff007224 */ /* 0x000fd400078e00ff */
.L_x_74:
[----:B------:R-:W-:Y:S04]  /*4c70*/  BSSY.RECONVERGENT B1, `(.L_x_70) ;  /* 0x0000050000017945 */ /* 0x000fe80003800200 */
[----:B0-----:R-:W-:Y:S05]  /*4c80*/  @!P0 BRA `(.L_x_71) ;  /* 0x0000000400388947 */ /* 0x001fea0003800000 */
[----:B------:R-:W-:Y:S01]  /*4c90*/  IABS R3, R26 ;  /* 0x0000001a00037213 */ /* 0x000fe20000000000 */
[----:B------:R-:W-:Y:S01]  /*4ca0*/  IMAD.MOV.U32 R8, RZ, RZ, RZ ;  /* 0x000000ffff087224 */ /* 0x000fe200078e00ff */
[----:B------:R-:W-:Y:S01]  /*4cb0*/  BSSY.RECONVERGENT B2, `(.L_x_72) ;  /* 0x0000048000027945 */ /* 0x000fe20003800200 */
[----:B------:R-:W-:Y:S01]  /*4cc0*/  ISETP.NE.AND P1, PT, R2, RZ, PT ;  /* 0x000000ff0200720c */ /* 0x000fe20003f25270 */
[----:B------:R-:W0:Y:S01]  /*4cd0*/  I2F.RP R4, R3 ;  /* 0x0000000300047306 */ /* 0x000e220000209400 */
[----:B------:R-:W-:-:S07]  /*4ce0*/  IMAD.MOV.U32 R7, RZ, RZ, RZ ;  /* 0x000000ffff077224 */ /* 0x000fce00078e00ff */
[----:B0-----:R-:W0:Y:S02]  /*4cf0*/  MUFU.RCP R4, R4 ;  /* 0x0000000400047308 */ /* 0x001e240000001000 */
[----:B0-----:R-:W-:-:S06]  /*4d00*/  IADD3 R9, PT, PT, R4, 0xffffffe, RZ ;  /* 0x0ffffffe04097810 */ /* 0x001fcc0007ffe0ff */
[----:B------:R-:W0:Y:S02]  /*4d10*/  F2I.FTZ.U32.TRUNC.NTZ R9, R9 ;  /* 0x0000000900097305 */ /* 0x000e24000021f000 */
[----:B0-----:R-:W-:-:S04]  /*4d20*/  IMAD.MOV R6, RZ, RZ, -R9 ;  /* 0x000000ffff067224 */ /* 0x001fc800078e0a09 */
[----:B------:R-:W-:Y:S01]  /*4d30*/  IMAD R5, R6, R3, RZ ;  /* 0x0000000306057224 */ /* 0x000fe200078e02ff */
[----:B------:R-:W-:-:S03]  /*4d40*/  LOP3.LUT R6, RZ, R2, RZ, 0x33, !PT ;  /* 0x00000002ff067212 */ /* 0x000fc600078e33ff */
[----:B------:R-:W-:-:S07]  /*4d50*/  IMAD.HI.U32 R8, R9, R5, R8 ;  /* 0x0000000509087227 */ /* 0x000fce00078e0008 */
.L_x_73:
[C---:B------:R-:W-:Y:S02]  /*4d60*/  R2UR UR6, R28.reuse ;  /* 0x000000001c0672ca */ /* 0x040fe400000e0000 */
[C---:B------:R-:W-:Y:S02]  /*4d70*/  R2UR UR7, R29.reuse ;  /* 0x000000001d0772ca */ /* 0x040fe400000e0000 */
[C---:B------:R-:W-:Y:S02]  /*4d80*/  R2UR UR8, R28.reuse ;  /* 0x000000001c0872ca */ /* 0x040fe400000e0000 */
[C---:B------:R-:W-:Y:S02]  /*4d90*/  R2UR UR9, R29.reuse ;  /* 0x000000001d0972ca */ /* 0x040fe400000e0000 */
[----:B------:R-:W-:Y:S02]  /*4da0*/  R2UR UR4, R28 ;  /* 0x000000001c0472ca */ /* 0x000fe400000e0000 */
[----:B------:R-:W-:-:S05]  /*4db0*/  R2UR UR5, R29 ;  /* 0x000000001d0572ca */ /* 0x000fca00000e0000 */
[----:B------:R-:W2:Y:S04]  /*4dc0*/  LD.E.64 R10, desc[UR6][R16.64] ;  /* 0x00000006100a7980 */ /* 0x000ea8000c101b00 */
[----:B------:R-:W3:Y:S04]  /*4dd0*/  LD.E.64 R12, desc[UR8][R18.64] ;  /* 0x00000008120c7980 */ /* 0x000ee8000c101b00 */
[----:B------:R-:W4:Y:S01]  /*4de0*/  LD.E.64 R4, desc[UR4][R22.64] ;  /* 0x0000000416047980 */ /* 0x000f22000c101b00 */
[----:B------:R-:W-:Y:S01]  /*4df0*/  IMAD.IADD R9, R7, 0x1, R0 ;  /* 0x0000000107097824 */ /* 0x000fe200078e0200 */
[----:B------:R-:W-:-:S04]  /*4e00*/  IABS R14, R26 ;  /* 0x0000001a000e7213 */ /* 0x000fc80000000000 */
[----:B------:R-:W-:Y:S01]  /*4e10*/  IABS R15, R9 ;  /* 0x00000009000f7213 */ /* 0x000fe20000000000 */
[----:B------:R-:W-:-:S04]  /*4e20*/  IMAD.MOV R24, RZ, RZ, -R14 ;  /* 0x000000ffff187224 */ /* 0x000fc800078e0a0e */
[----:B------:R-:W-:-:S04]  /*4e30*/  IMAD.HI.U32 R14, R8, R15, RZ ;  /* 0x0000000f080e7227 */ /* 0x000fc800078e00ff */
[----:B------:R-:W-:Y:S01]  /*4e40*/  IMAD R14, R14, R24, R15 ;  /* 0x000000180e0e7224 */ /* 0x000fe200078e020f */
[----:B------:R-:W-:-:S04]  /*4e50*/  IABS R15, R26 ;  /* 0x0000001a000f7213 */ /* 0x000fc80000000000 */
[----:B------:R-:W-:-:S13]  /*4e60*/  ISETP.GT.U32.AND P0, PT, R3, R14, PT ;  /* 0x0000000e0300720c */ /* 0x000fda0003f04070 */
[----:B------:R-:W-:Y:S01]  /*4e70*/  @!P0 IMAD.IADD R14, R14, 0x1, -R15 ;  /* 0x000000010e0e8824 */ /* 0x000fe200078e0a0f */
[----:B------:R-:W-:-:S04]  /*4e80*/  ISETP.GE.AND P0, PT, R9, RZ, PT ;  /* 0x000000ff0900720c */ /* 0x000fc80003f06270 */
[----:B------:R-:W-:-:S13]  /*4e90*/  ISETP.GT.U32.AND P2, PT, R3, R14, PT ;  /* 0x0000000e0300720c */ /* 0x000fda0003f44070 */
[----:B------:R-:W-:Y:S01]  /*4ea0*/  @!P2 IMAD.IADD R14, R14, 0x1, -R15 ;  /* 0x000000010e0ea824 */ /* 0x000fe200078e0a0f */
[----:B------:R-:W-:-:S04]  /*4eb0*/  ISETP.NE.AND P2, PT, R26, RZ, PT ;  /* 0x000000ff1a00720c */ /* 0x000fc80003f45270 */
[----:B------:R-:W-:-:S09]  /*4ec0*/  @!P0 IADD3 R14, PT, PT, -R14, RZ, RZ ;  /* 0x000000ff0e0e8210 */ /* 0x000fd20007ffe1ff */
[----:B------:R-:W-:Y:S01]  /*4ed0*/  @!P2 LOP3.LUT R14, RZ, R26, RZ, 0x33, !PT ;  /* 0x0000001aff0ea212 */ /* 0x000fe200078e33ff */
[----:B--2---:R-:W-:-:S04]  /*4ee0*/  IMAD.WIDE.U32 R10, R0, 0x4, R10 ;  /* 0x00000004000a7825 */ /* 0x004fc800078e000a */
[----:B---3--:R-:W-:Y:S02]  /*4ef0*/  IMAD.WIDE.U32 R12, R7, 0x4, R12 ;  /* 0x00000004070c7825 */ /* 0x008fe400078e000c */
[----:B------:R0:W2:Y:S02]  /*4f00*/  LD.E R10, desc[UR6][R10.64] ;  /* 0x000000060a0a7980 */ /* 0x0000a4000c101900 */
[----:B----4-:R-:W-:Y:S02]  /*4f10*/  IMAD.WIDE.U32 R4, R14, 0x4, R4 ;  /* 0x000000040e047825 */ /* 0x010fe400078e0004 */
[----:B------:R-:W2:Y:S04]  /*4f20*/  LD.E R12, desc[UR8][R12.64] ;  /* 0x000000080c0c7980 */ /* 0x000ea8000c101900 */
[----:B------:R-:W2:Y:S01]  /*4f30*/  LD.E R9, desc[UR4][R4.64] ;  /* 0x0000000404097980 */ /* 0x000ea2000c101900 */
[----:B------:R-:W-:-:S04]  /*4f40*/  IABS R30, R2 ;  /* 0x00000002001e7213 */ /* 0x000fc80000000000 */
[----:B------:R-:W1:Y:S08]  /*4f50*/  I2F.RP R24, R30 ;  /* 0x0000001e00187306 */ /* 0x000e700000209400 */
[----:B-1----:R-:W1:Y:S02]  /*4f60*/  MUFU.RCP R24, R24 ;  /* 0x0000001800187308 */ /* 0x002e640000001000 */
[----:B-1----:R-:W-:-:S06]  /*4f70*/  VIADD R14, R24, 0xffffffe ;  /* 0x0ffffffe180e7836 */ /* 0x002fcc0000000000 */
[----:B------:R1:W3:Y:S02]  /*4f80*/  F2I.FTZ.U32.TRUNC.NTZ R15, R14 ;  /* 0x0000000e000f7305 */ /* 0x0002e4000021f000 */
[----:B-1----:R-:W-:Y:S02]  /*4f90*/  IMAD.MOV.U32 R14, RZ, RZ, RZ ;  /* 0x000000ffff0e7224 */ /* 0x002fe400078e00ff */
[----:B---3--:R-:W-:-:S04]  /*4fa0*/  IMAD.MOV R25, RZ, RZ, -R15 ;  /* 0x000000ffff197224 */ /* 0x008fc800078e0a0f */
[----:B0-----:R-:W-:-:S04]  /*4fb0*/  IMAD R11, R25, R30, RZ ;  /* 0x0000001e190b7224 */ /* 0x001fc800078e02ff */
[----:B------:R-:W-:Y:S01]  /*4fc0*/  IMAD.HI.U32 R15, R15, R11, R14 ;  /* 0x0000000b0f0f7227 */ /* 0x000fe200078e000e */
[----:B------:R-:W-:-:S05]  /*4fd0*/  IABS R11, R2 ;  /* 0x00000002000b7213 */ /* 0x000fca0000000000 */
[----:B------:R-:W-:Y:S02]  /*4fe0*/  IMAD.MOV R11, RZ, RZ, -R11 ;  /* 0x000000ffff0b7224 */ /* 0x000fe400078e0a0b */
[----:B--2---:R-:W-:-:S05]  /*4ff0*/  IMAD R9, R10, R12, R9 ;  /* 0x0000000c0a097224 */ /* 0x004fca00078e0209 */
[----:B------:R-:W-:-:S05]  /*5000*/  IABS R10, R9 ;  /* 0x00000009000a7213 */ /* 0x000fca0000000000 */
[----:B------:R-:W-:-:S04]  /*5010*/  IMAD.HI.U32 R15, R15, R10, RZ ;  /* 0x0000000a0f0f7227 */ /* 0x000fc800078e00ff */
[----:B------:R-:W-:-:S05]  /*5020*/  IMAD R15, R15, R11, R10 ;  /* 0x0000000b0f0f7224 */ /* 0x000fca00078e020a */
[----:B------:R-:W-:Y:S02]  /*5030*/  ISETP.GT.U32.AND P0, PT, R30, R15, PT ;  /* 0x0000000f1e00720c */ /* 0x000fe40003f04070 */
[----:B------:R-:W-:-:S11]  /*5040*/  ISETP.GE.AND P2, PT, R9, RZ, PT ;  /* 0x000000ff0900720c */ /* 0x000fd60003f46270 */
[----:B------:R-:W-:-:S05]  /*5050*/  @!P0 IMAD.IADD R15, R15, 0x1, -R30 ;  /* 0x000000010f0f8824 */ /* 0x000fca00078e0a1e */
[----:B------:R-:W-:-:S13]  /*5060*/  ISETP.GT.U32.AND P0, PT, R30, R15, PT ;  /* 0x0000000f1e00720c */ /* 0x000fda0003f04070 */
[----:B------:R-:W-:-:S04]  /*5070*/  @!P0 IMAD.IADD R15, R15, 0x1, -R30 ;  /* 0x000000010f0f8824 */ /* 0x000fc800078e0a1e */
[----:B------:R-:W-:-:S05]  /*5080*/  @!P2 IMAD.MOV R15, RZ, RZ, -R15 ;  /* 0x000000ffff0fa224 */ /* 0x000fca00078e0a0f */
[----:B------:R-:W-:-:S04]  /*5090*/  SEL R15, R6, R15, !P1 ;  /* 0x0000000f060f7207 */ /* 0x000fc80004800000 */
[----:B------:R-:W-:-:S04]  /*50a0*/  SHF.R.S32.HI R9, RZ, 0x1f, R15 ;  /* 0x0000001fff097819 */ /* 0x000fc8000001140f */
[----:B------:R-:W-:-:S04]  /*50b0*/  LOP3.LUT R10, R9, R2, RZ, 0xc0, !PT ;  /* 0x00000002090a7212 */ /* 0x000fc800078ec0ff */
[----:B------:R-:W-:-:S05]  /*50c0*/  IADD3 R15, PT, PT, R15, R10, RZ ;  /* 0x0000000a0f0f7210 */ /* 0x000fca0007ffe0ff */
[----:B------:R0:W-:Y:S04]  /*50d0*/  ST.E desc[UR4][R4.64], R15 ;  /* 0x0000000f04007985 */ /* 0x0001e8000c101904 */
[----:B------:R-:W2:Y:S02]  /*50e0*/  LD.E R10, desc[UR6][R18.64+0x8] ;  /* 0x00000806120a7980 */ /* 0x000ea4000c101900 */
[C---:B--2---:R-:W-:Y:S01]  /*50f0*/  ISETP.GE.AND P2, PT, R7.reuse, R10, PT ;  /* 0x0000000a0700720c */ /* 0x044fe20003f46270 */
[----:B------:R-:W-:Y:S01]  /*5100*/  VIADD R7, R7, 0x1 ;  /* 0x0000000107077836 */ /* 0x000fe20000000000 */
[----:B------:R-:W-:-:S11]  /*5110*/  ISETP.GE.AND P0, PT, R10, RZ, PT ;  /* 0x000000ff0a00720c */ /* 0x000fd60003f06270 */
[----:B0-----:R-:W-:Y:S05]  /*5120*/  @!P2 BRA `(.L_x_73) ;  /* 0xfffffffc000ca947 */ /* 0x001fea000383ffff */
[----:B------:R-:W-:Y:S05]  /*5130*/  BSYNC.RECONVERGENT B2 ;  /* 0x0000000000027941 */ /* 0x000fea0003800200 */
.L_x_72:
[----:B------:R-:W-:Y:S02]  /*5140*/  R2UR UR4, R28 ;  /* 0x000000001c0472ca */ /* 0x000fe400000e0000 */
[----:B------:R-:W-:-:S13]  /*5150*/  R2UR UR5, R29 ;  /* 0x000000001d0572ca */ /* 0x000fda00000e0000 */
[----:B------:R0:W5:Y:S02]  /*5160*/  LD.E R3, desc[UR4][R16.64+0x8] ;  /* 0x0000080410037980 */ /* 0x000164000c101900 */
.L_x_71:
[----:B------:R-:W-:Y:S05]  /*5170*/  BSYNC.RECONVERGENT B1 ;  /* 0x0000000000017941 */ /* 0x000fea0003800200 */
.L_x_70:
[C---:B-----5:R-:W-:Y:S01]  /*5180*/  ISETP.GE.AND P1, PT, R0.reuse, R3, PT ;  /* 0x000000030000720c */ /* 0x060fe20003f26270 */
[----:B------:R-:W-:-:S12]  /*5190*/  VIADD R0, R0, 0x1 ;  /* 0x0000000100007836 */ /* 0x000fd80000000000 */
[----:B------:R-:W-:Y:S05]  /*51a0*/  @!P1 BRA `(.L_x_74) ;  /* 0xfffffff800b09947 */ /* 0x000fea000383ffff */
.L_x_69:
[----:B------:R-:W-:Y:S05]  /*51b0*/  BSYNC.RECONVERGENT B0 ;  /* 0x0000000000007941 */ /* 0x000fea0003800200 */
.L_x_68:
[----:B------:R-:W-:Y:S04]  /*51c0*/  BSSY.RECONVERGENT B0, `(.L_x_75) ;  /* 0x0000011000007945 */ /* 0x000fe80003800200 */
[----:B------:R-:W-:Y:S01]  /*51d0*/  BSSY.RELIABLE B1, `(.L_x_76) ;  /* 0x000000c000017945 */ /* 0x000fe20003800100 */
.L_x_78:
[----:B------:R-:W-:-:S13]  /*51e0*/  ISETP.GE.AND P0, PT, R26, 0x1, PT ;  /* 0x000000011a00780c */ /* 0x000fda0003f06270 */
[----:B------:R-:W-:Y:S05]  /*51f0*/  @!P0 BREAK.RELIABLE B1 ;  /* 0x0000000000018942 */ /* 0x000fea0003800100 */
[----:B------:R-:W-:Y:S05]  /*5200*/  @!P0 BRA `(.L_x_77) ;  /* 0x0000000000308947 */ /* 0x000fea0003800000 */
[----:B------:R-:W-:Y:S02]  /*5210*/  R2UR UR4, R28 ;  /* 0x000000001c0472ca */ /* 0x000fe400000e0000 */
[----:B------:R-:W-:-:S13]  /*5220*/  R2UR UR5, R29 ;  /* 0x000000001d0572ca */ /* 0x000fda00000e0000 */
[----:B------:R-:W2:Y:S01]  /*5230*/  LD.E.64 R2, desc[UR4][R22.64] ;  /* 0x0000000416027980 */ /* 0x000ea2000c101b00 */
[----:B------:R-:W-:-:S04]  /*5240*/  VIADD R26, R26, 0xffffffff ;  /* 0xffffffff1a1a7836 */ /* 0x000fc80000000000 */
[----:B--2---:R-:W-:-:S06]  /*5250*/  IMAD.WIDE.U32 R2, R26, 0x4, R2 ;  /* 0x000000041a027825 */ /* 0x004fcc00078e0002 */
[----:B------:R-:W2:Y:S02]  /*5260*/  LD.E R2, desc[UR4][R2.64] ;  /* 0x0000000402027980 */ /* 0x000ea4000c101900 */
[----:B--2---:R-:W-:-:S13]  /*5270*/  ISETP.NE.AND P0, PT, R2, RZ, PT ;  /* 0x000000ff0200720c */ /* 0x004fda0003f05270 */
[----:B------:R-:W-:Y:S05]  /*5280*/  @!P0 BRA `(.L_x_78) ;  /* 0xfffffffc00d48947 */ /* 0x000fea000383ffff */
[----:B------:R-:W-:Y:S05]  /*5290*/  BSYNC.RELIABLE B1 ;  /* 0x0000000000017941 */ /* 0x000fea0003800100 */
.L_x_76:
[----:B------:R-:W-:Y:S02]  /*52a0*/  R2UR UR4, R28 ;  /* 0x000000001c0472ca */ /* 0x000fe400000e0000 */
[----:B------:R-:W-:-:S13]  /*52b0*/  R2UR UR5, R29 ;  /* 0x000000001d0572ca */ /* 0x000fda00000e0000 */
[----:B------:R1:W-:Y:S02]  /*52c0*/  ST.E desc[UR4][R22.64+0x8], R26 ;  /* 0x0000081a16007985 */ /* 0x0003e4000c101904 */
.L_x_77:
[----:B------:R-:W-:Y:S05]  /*52d0*/  BSYNC.RECONVERGENT B0 ;  /* 0x0000000000007941 */ /* 0x000fea0003800200 */
.L_x_75:
[----:B------:R-:W-:Y:S01]  /*52e0*/  IMAD.MOV.U32 R4, RZ, RZ, R22 ;  /* 0x000000ffff047224 */ /* 0x000fe200078e0016 */
[----:B------:R-:W2:Y:S01]  /*52f0*/  LDL R2, [R1] ;  /* 0x0000000001027983 */ /* 0x000ea20000100800 */
[----:B------:R-:W-:-:S03]  /*5300*/  IMAD.MOV.U32 R5, RZ, RZ, R23 ;  /* 0x000000ffff057224 */ /* 0x000fc600078e0017 */
[----:B0-----:R-:W2:Y:S04]  /*5310*/  LDL R16, [R1+0x4] ;  /* 0x0000040001107983 */ /* 0x001ea80000100800 */
[----:B------:R-:W2:Y:S04]  /*5320*/  LDL R17, [R1+0x8] ;  /* 0x0000080001117983 */ /* 0x000ea80000100800 */
[----:B------:R-:W2:Y:S04]  /*5330*/  LDL R18, [R1+0xc] ;  /* 0x00000c0001127983 */ /* 0x000ea80000100800 */
[----:B------:R-:W2:Y:S04]  /*5340*/  LDL R19, [R1+0x10] ;  /* 0x0000100001137983 */ /* 0x000ea80000100800 */
[----:B-1----:R-:W2:Y:S04]  /*5350*/  LDL R22, [R1+0x14] ;  /* 0x0000140001167983 */ /* 0x002ea80000100800 */
        /* <DEDUP_REMOVED lines=9> */
.L_x_79:
[----:B------:R-:W-:-:S00]  /*53f0*/  BRA `(.L_x_79) ;  /* 0xfffffffc00fc7947 */ /* 0x000fc0000383ffff */
[----:B------:R-:W-:-:S00]  /*5400*/  NOP ;  /* 0x0000000000007918 */ /* 0x000fc00000000000 */
[----:B------:R-:W-:-:S00]  /*5410*/  NOP ;  /* 0x0000000000007918 */ /* 0x000fc00000000000 */
[----:B------:R-:W-:-:S00]  /*5420*/  NOP ;  /* 0x0000000000007918 */ /* 0x000fc00000000000 */
[----:B------:R-:W-:-:S00]  /*5430*/  NOP ;  /* 0x0000000000007918 */ /* 0x000fc00000000000 */
[----:B------:R-:W-:-:S00]  /*5440*/  NOP ;  /* 0x0000000000007918 */ /* 0x000fc00000000000 */
[----:B------:R-:W-:-:S00]  /*5450*/  NOP ;  /* 0x0000000000007918 */ /* 0x000fc00000000000 */
[----:B------:R-:W-:-:S00]  /*5460*/  NOP ;  /* 0x0000000000007918 */ /* 0x000fc00000000000 */
[----:B------:R-:W-:-:S00]  /*5470*/  NOP ;  /* 0x0000000000007918 */ /* 0x000fc00000000000 */
.L_x_86:


//--------------------- .nv.global.init           --------------------------
	.section	.nv.global.init,"aw",@progbits
.nv.global.init:
	.type		$str,@object
	.size		$str,($str$1 - $str)
$str:
        /*0000*/ 	.byte	0x25, 0x64, 0x20, 0x00
	.type		$str$1,@object
	.size		$str$1,(.L_1 - $str$1)
$str$1:
        /*0004*/ 	.byte	0x25, 0x64, 0x0a, 0x00
.L_1:


//--------------------- .nv.shared.reserved.0     --------------------------
	.section	.nv.shared.reserved.0,"aw",@nobits
	.weak		__nv_reservedSMEM_offset_0_alias
	.size		__nv_reservedSMEM_offset_0_alias, 0, 64
	.other		__nv_reservedSMEM_offset_0_alias,@"STO_CUDA_RESERVED_SHARED STV_DEFAULT"
__nv_reservedSMEM_offset_0_alias:
	.zero		0
	.zero		64


//--------------------- .nv.constant0._Z7encryptP5tritsiP6CipherP4PolyS4_S4_ii --------------------------
	.section	.nv.constant0._Z7encryptP5tritsiP6CipherP4PolyS4_S4_ii,"a",@progbits
	.sectionflags	@""
	.align	4
.nv.constant0._Z7encryptP5tritsiP6CipherP4PolyS4_S4_ii:
	.zero		952


//--------------------- SYMBOLS --------------------------

	.type		.nv.reservedSmem.offset0,@object
	.size		.nv.reservedSmem.offset0,0x4
	.type		malloc,@function
	.type		free,@function
	.type		vprintf,@function
